//
// Generated by NVIDIA NVVM Compiler
//
// Compiler Build ID: CL-36424714
// Cuda compilation tools, release 13.0, V13.0.88
// Based on NVVM 20.0.0
//

.version 9.0
.target sm_100
.address_size 64

	// .globl	_Z12naive_matmulPKiS0_Piiii
// _ZZ13shared_matmulPKiS0_PiiiiE5smemA has been demoted
// _ZZ13shared_matmulPKiS0_PiiiiE5smemB has been demoted
// _ZZ20shared_matmul_unrollPKiS0_PiiiiE5smemA has been demoted
// _ZZ20shared_matmul_unrollPKiS0_PiiiiE5smemB has been demoted
// _ZZ17shared_matmul_regPKiS0_PiiiiE5smemA has been demoted
// _ZZ17shared_matmul_regPKiS0_PiiiiE5smemB has been demoted

.visible .entry _Z12naive_matmulPKiS0_Piiii(
	.param .u64 .ptr .align 1 _Z12naive_matmulPKiS0_Piiii_param_0,
	.param .u64 .ptr .align 1 _Z12naive_matmulPKiS0_Piiii_param_1,
	.param .u64 .ptr .align 1 _Z12naive_matmulPKiS0_Piiii_param_2,
	.param .u32 _Z12naive_matmulPKiS0_Piiii_param_3,
	.param .u32 _Z12naive_matmulPKiS0_Piiii_param_4,
	.param .u32 _Z12naive_matmulPKiS0_Piiii_param_5
)
{
	.reg .pred 	%p<22>;
	.reg .b32 	%r<150>;
	.reg .b64 	%rd<43>;

	ld.param.u64 	%rd5, [_Z12naive_matmulPKiS0_Piiii_param_0];
	ld.param.u64 	%rd6, [_Z12naive_matmulPKiS0_Piiii_param_1];
	ld.param.u64 	%rd4, [_Z12naive_matmulPKiS0_Piiii_param_2];
	ld.param.u32 	%r55, [_Z12naive_matmulPKiS0_Piiii_param_3];
	ld.param.u32 	%r56, [_Z12naive_matmulPKiS0_Piiii_param_4];
	ld.param.u32 	%r57, [_Z12naive_matmulPKiS0_Piiii_param_5];
	cvta.to.global.u64 	%rd1, %rd6;
	cvta.to.global.u64 	%rd2, %rd5;
	cvta.to.global.u64 	%rd3, %rd4;
	mov.u32 	%r58, %nctaid.x;
	mov.u32 	%r1, %ntid.x;
	mul.lo.s32 	%r2, %r1, %r58;
	setp.eq.s32 	%p1, %r55, 0;
	@%p1 bra 	$L__BB0_9;
	mov.u32 	%r59, %ctaid.x;
	mov.u32 	%r60, %tid.x;
	mad.lo.s32 	%r3, %r59, %r1, %r60;
	mov.u32 	%r61, %nctaid.y;
	mov.u32 	%r62, %ntid.y;
	mul.lo.s32 	%r4, %r62, %r61;
	setp.eq.s32 	%p2, %r56, 0;
	mov.u32 	%r63, %ctaid.y;
	mov.u32 	%r64, %tid.y;
	mad.lo.s32 	%r5, %r63, %r62, %r64;
	@%p2 bra 	$L__BB0_9;
	setp.gt.s32 	%p3, %r57, 0;
	@%p3 bra 	$L__BB0_10;
	mov.b32 	%r146, 0;
	mov.u32 	%r147, %r146;
$L__BB0_4:
	add.s32 	%r46, %r3, %r146;
	mul.lo.s32 	%r47, %r46, %r56;
	mov.b32 	%r148, 0;
	mov.u32 	%r149, %r148;
$L__BB0_5:
	setp.ge.s32 	%p4, %r46, %r55;
	add.s32 	%r50, %r5, %r148;
	setp.ge.s32 	%p5, %r50, %r56;
	or.pred  	%p6, %p4, %p5;
	@%p6 bra 	$L__BB0_7;
	add.s32 	%r67, %r50, %r47;
	mul.wide.s32 	%rd7, %r67, 4;
	add.s64 	%rd8, %rd3, %rd7;
	mov.b32 	%r68, 0;
	st.global.u32 	[%rd8], %r68;
$L__BB0_7:
	add.s32 	%r51, %r149, 1;
	mad.lo.s32 	%r148, %r4, %r149, %r4;
	setp.lt.u32 	%p7, %r148, %r56;
	mov.u32 	%r149, %r51;
	@%p7 bra 	$L__BB0_5;
	add.s32 	%r53, %r147, 1;
	mad.lo.s32 	%r146, %r2, %r147, %r2;
	setp.lt.u32 	%p8, %r146, %r55;
	mov.u32 	%r147, %r53;
	@%p8 bra 	$L__BB0_4;
$L__BB0_9:
	ret;
$L__BB0_10:
	and.b32  	%r6, %r57, 7;
	and.b32  	%r7, %r57, 2147483640;
	shl.b32 	%r8, %r56, 3;
	mov.b32 	%r128, 0;
	mul.wide.s32 	%rd33, %r56, 4;
	mov.u32 	%r129, %r128;
$L__BB0_11:
	add.s32 	%r11, %r3, %r128;
	mul.lo.s32 	%r12, %r11, %r57;
	mov.b32 	%r130, 0;
	mov.u32 	%r131, %r130;
$L__BB0_12:
	setp.lt.s32 	%p9, %r11, %r55;
	add.s32 	%r15, %r5, %r130;
	setp.lt.s32 	%p10, %r15, %r56;
	and.pred  	%p11, %p9, %p10;
	@%p11 bra 	$L__BB0_15;
$L__BB0_13:
	add.s32 	%r24, %r131, 1;
	mad.lo.s32 	%r130, %r4, %r131, %r4;
	setp.lt.u32 	%p20, %r130, %r56;
	mov.u32 	%r131, %r24;
	@%p20 bra 	$L__BB0_12;
	add.s32 	%r42, %r129, 1;
	mad.lo.s32 	%r128, %r2, %r129, %r2;
	setp.lt.u32 	%p21, %r128, %r55;
	mov.u32 	%r129, %r42;
	@%p21 bra 	$L__BB0_11;
	bra.uni 	$L__BB0_9;
$L__BB0_15:
	setp.lt.u32 	%p12, %r57, 8;
	mov.b32 	%r140, 0;
	mov.u32 	%r145, %r140;
	@%p12 bra 	$L__BB0_18;
	and.b32  	%r74, %r57, 2147483640;
	neg.s32 	%r134, %r74;
	mov.b32 	%r145, 0;
	mov.u32 	%r132, %r12;
	mov.u32 	%r133, %r15;
$L__BB0_17:
	.pragma "nounroll";
	mul.wide.s32 	%rd9, %r132, 4;
	add.s64 	%rd10, %rd2, %rd9;
	ld.global.u32 	%r75, [%rd10];
	mul.wide.s32 	%rd11, %r133, 4;
	add.s64 	%rd12, %rd1, %rd11;
	ld.global.u32 	%r76, [%rd12];
	mad.lo.s32 	%r77, %r76, %r75, %r145;
	ld.global.u32 	%r78, [%rd10+4];
	mul.wide.s32 	%rd13, %r56, 4;
	add.s64 	%rd14, %rd12, %rd13;
	ld.global.u32 	%r79, [%rd14];
	mad.lo.s32 	%r80, %r79, %r78, %r77;
	ld.global.u32 	%r81, [%rd10+8];
	add.s64 	%rd15, %rd14, %rd13;
	ld.global.u32 	%r82, [%rd15];
	mad.lo.s32 	%r83, %r82, %r81, %r80;
	ld.global.u32 	%r84, [%rd10+12];
	add.s64 	%rd16, %rd15, %rd13;
	ld.global.u32 	%r85, [%rd16];
	mad.lo.s32 	%r86, %r85, %r84, %r83;
	ld.global.u32 	%r87, [%rd10+16];
	add.s64 	%rd17, %rd16, %rd13;
	ld.global.u32 	%r88, [%rd17];
	mad.lo.s32 	%r89, %r88, %r87, %r86;
	ld.global.u32 	%r90, [%rd10+20];
	add.s64 	%rd18, %rd17, %rd13;
	ld.global.u32 	%r91, [%rd18];
	mad.lo.s32 	%r92, %r91, %r90, %r89;
	ld.global.u32 	%r93, [%rd10+24];
	add.s64 	%rd19, %rd18, %rd13;
	ld.global.u32 	%r94, [%rd19];
	mad.lo.s32 	%r95, %r94, %r93, %r92;
	ld.global.u32 	%r96, [%rd10+28];
	add.s64 	%rd20, %rd19, %rd13;
	ld.global.u32 	%r97, [%rd20];
	mad.lo.s32 	%r145, %r97, %r96, %r95;
	add.s32 	%r134, %r134, 8;
	add.s32 	%r133, %r133, %r8;
	add.s32 	%r132, %r132, 8;
	setp.eq.s32 	%p13, %r134, 0;
	mov.u32 	%r140, %r7;
	@%p13 bra 	$L__BB0_18;
	bra.uni 	$L__BB0_17;
$L__BB0_18:
	setp.eq.s32 	%p14, %r6, 0;
	@%p14 bra 	$L__BB0_26;
	add.s32 	%r99, %r6, -1;
	setp.lt.u32 	%p15, %r99, 3;
	@%p15 bra 	$L__BB0_21;
	add.s32 	%r100, %r140, %r12;
	mul.wide.s32 	%rd21, %r100, 4;
	add.s64 	%rd22, %rd2, %rd21;
	ld.global.u32 	%r101, [%rd22];
	mad.lo.s32 	%r102, %r140, %r56, %r15;
	mul.wide.s32 	%rd23, %r102, 4;
	add.s64 	%rd24, %rd1, %rd23;
	ld.global.u32 	%r103, [%rd24];
	mad.lo.s32 	%r104, %r103, %r101, %r145;
	ld.global.u32 	%r105, [%rd22+4];
	add.s64 	%rd26, %rd24, %rd33;
	ld.global.u32 	%r106, [%rd26];
	mad.lo.s32 	%r107, %r106, %r105, %r104;
	ld.global.u32 	%r108, [%rd22+8];
	add.s64 	%rd27, %rd26, %rd33;
	ld.global.u32 	%r109, [%rd27];
	mad.lo.s32 	%r110, %r109, %r108, %r107;
	ld.global.u32 	%r111, [%rd22+12];
	add.s64 	%rd28, %rd27, %rd33;
	ld.global.u32 	%r112, [%rd28];
	mad.lo.s32 	%r145, %r112, %r111, %r110;
	add.s32 	%r140, %r140, 4;
$L__BB0_21:
	and.b32  	%r114, %r57, 3;
	setp.eq.s32 	%p16, %r114, 0;
	@%p16 bra 	$L__BB0_26;
	setp.eq.s32 	%p17, %r114, 1;
	@%p17 bra 	$L__BB0_24;
	add.s32 	%r115, %r140, %r12;
	mul.wide.s32 	%rd29, %r115, 4;
	add.s64 	%rd30, %rd2, %rd29;
	ld.global.u32 	%r116, [%rd30];
	mad.lo.s32 	%r117, %r140, %r56, %r15;
	mul.wide.s32 	%rd31, %r117, 4;
	add.s64 	%rd32, %rd1, %rd31;
	ld.global.u32 	%r118, [%rd32];
	mad.lo.s32 	%r119, %r118, %r116, %r145;
	ld.global.u32 	%r120, [%rd30+4];
	add.s64 	%rd34, %rd32, %rd33;
	ld.global.u32 	%r121, [%rd34];
	mad.lo.s32 	%r145, %r121, %r120, %r119;
	add.s32 	%r140, %r140, 2;
$L__BB0_24:
	and.b32  	%r122, %r57, 1;
	setp.eq.b32 	%p18, %r122, 1;
	not.pred 	%p19, %p18;
	@%p19 bra 	$L__BB0_26;
	add.s32 	%r123, %r140, %r12;
	mul.wide.s32 	%rd35, %r123, 4;
	add.s64 	%rd36, %rd2, %rd35;
	ld.global.u32 	%r124, [%rd36];
	mad.lo.s32 	%r125, %r140, %r56, %r15;
	mul.wide.s32 	%rd37, %r125, 4;
	add.s64 	%rd38, %rd1, %rd37;
	ld.global.u32 	%r126, [%rd38];
	mad.lo.s32 	%r145, %r126, %r124, %r145;
$L__BB0_26:
	ld.param.u64 	%rd42, [_Z12naive_matmulPKiS0_Piiii_param_2];
	mad.lo.s32 	%r127, %r11, %r56, %r15;
	cvta.to.global.u64 	%rd39, %rd42;
	mul.wide.s32 	%rd40, %r127, 4;
	add.s64 	%rd41, %rd39, %rd40;
	st.global.u32 	[%rd41], %r145;
	bra.uni 	$L__BB0_13;

}
	// .globl	_Z16coalesced_matmulPKiS0_Piiii
.visible .entry _Z16coalesced_matmulPKiS0_Piiii(
	.param .u64 .ptr .align 1 _Z16coalesced_matmulPKiS0_Piiii_param_0,
	.param .u64 .ptr .align 1 _Z16coalesced_matmulPKiS0_Piiii_param_1,
	.param .u64 .ptr .align 1 _Z16coalesced_matmulPKiS0_Piiii_param_2,
	.param .u32 _Z16coalesced_matmulPKiS0_Piiii_param_3,
	.param .u32 _Z16coalesced_matmulPKiS0_Piiii_param_4,
	.param .u32 _Z16coalesced_matmulPKiS0_Piiii_param_5
)
{
	.reg .pred 	%p<22>;
	.reg .b32 	%r<149>;
	.reg .b64 	%rd<43>;

	ld.param.u64 	%rd5, [_Z16coalesced_matmulPKiS0_Piiii_param_0];
	ld.param.u64 	%rd6, [_Z16coalesced_matmulPKiS0_Piiii_param_1];
	ld.param.u64 	%rd4, [_Z16coalesced_matmulPKiS0_Piiii_param_2];
	ld.param.u32 	%r54, [_Z16coalesced_matmulPKiS0_Piiii_param_3];
	ld.param.u32 	%r55, [_Z16coalesced_matmulPKiS0_Piiii_param_4];
	ld.param.u32 	%r56, [_Z16coalesced_matmulPKiS0_Piiii_param_5];
	cvta.to.global.u64 	%rd1, %rd6;
	cvta.to.global.u64 	%rd2, %rd5;
	cvta.to.global.u64 	%rd3, %rd4;
	mov.u32 	%r57, %nctaid.x;
	mov.u32 	%r1, %ntid.x;
	mul.lo.s32 	%r2, %r1, %r57;
	setp.eq.s32 	%p1, %r55, 0;
	@%p1 bra 	$L__BB1_9;
	mov.u32 	%r58, %ctaid.x;
	mov.u32 	%r59, %tid.x;
	mad.lo.s32 	%r3, %r58, %r1, %r59;
	mov.u32 	%r60, %nctaid.y;
	mov.u32 	%r61, %ntid.y;
	mul.lo.s32 	%r4, %r61, %r60;
	setp.eq.s32 	%p2, %r54, 0;
	mov.u32 	%r62, %ctaid.y;
	mov.u32 	%r63, %tid.y;
	mad.lo.s32 	%r5, %r62, %r61, %r63;
	@%p2 bra 	$L__BB1_9;
	setp.gt.s32 	%p3, %r56, 0;
	@%p3 bra 	$L__BB1_10;
	mov.b32 	%r145, 0;
	mov.u32 	%r146, %r145;
$L__BB1_4:
	add.s32 	%r46, %r3, %r145;
	mov.b32 	%r147, 0;
	mov.u32 	%r148, %r147;
$L__BB1_5:
	setp.ge.s32 	%p4, %r46, %r55;
	add.s32 	%r49, %r5, %r147;
	setp.ge.s32 	%p5, %r49, %r54;
	or.pred  	%p6, %p4, %p5;
	@%p6 bra 	$L__BB1_7;
	mad.lo.s32 	%r66, %r49, %r55, %r46;
	mul.wide.s32 	%rd7, %r66, 4;
	add.s64 	%rd8, %rd3, %rd7;
	mov.b32 	%r67, 0;
	st.global.u32 	[%rd8], %r67;
$L__BB1_7:
	add.s32 	%r50, %r148, 1;
	mad.lo.s32 	%r147, %r4, %r148, %r4;
	setp.lt.u32 	%p7, %r147, %r54;
	mov.u32 	%r148, %r50;
	@%p7 bra 	$L__BB1_5;
	add.s32 	%r52, %r146, 1;
	mad.lo.s32 	%r145, %r2, %r146, %r2;
	setp.lt.u32 	%p8, %r145, %r55;
	mov.u32 	%r146, %r52;
	@%p8 bra 	$L__BB1_4;
$L__BB1_9:
	ret;
$L__BB1_10:
	and.b32  	%r6, %r56, 7;
	and.b32  	%r7, %r56, 2147483640;
	shl.b32 	%r8, %r55, 3;
	mov.b32 	%r127, 0;
	mul.wide.s32 	%rd33, %r55, 4;
	mov.u32 	%r128, %r127;
$L__BB1_11:
	add.s32 	%r11, %r3, %r127;
	mov.b32 	%r129, 0;
	mov.u32 	%r130, %r129;
$L__BB1_12:
	setp.lt.s32 	%p9, %r11, %r55;
	add.s32 	%r14, %r5, %r129;
	setp.lt.s32 	%p10, %r14, %r54;
	and.pred  	%p11, %p9, %p10;
	@%p11 bra 	$L__BB1_15;
$L__BB1_13:
	add.s32 	%r23, %r130, 1;
	mad.lo.s32 	%r129, %r4, %r130, %r4;
	setp.lt.u32 	%p20, %r129, %r54;
	mov.u32 	%r130, %r23;
	@%p20 bra 	$L__BB1_12;
	add.s32 	%r42, %r128, 1;
	mad.lo.s32 	%r127, %r2, %r128, %r2;
	setp.lt.u32 	%p21, %r127, %r55;
	mov.u32 	%r128, %r42;
	@%p21 bra 	$L__BB1_11;
	bra.uni 	$L__BB1_9;
$L__BB1_15:
	setp.lt.u32 	%p12, %r56, 8;
	mul.lo.s32 	%r25, %r14, %r56;
	mov.b32 	%r139, 0;
	mov.u32 	%r144, %r139;
	@%p12 bra 	$L__BB1_18;
	and.b32  	%r73, %r56, 2147483640;
	neg.s32 	%r133, %r73;
	mov.b32 	%r144, 0;
	mov.u32 	%r131, %r25;
	mov.u32 	%r132, %r11;
$L__BB1_17:
	.pragma "nounroll";
	mul.wide.s32 	%rd9, %r131, 4;
	add.s64 	%rd10, %rd2, %rd9;
	ld.global.u32 	%r74, [%rd10];
	mul.wide.s32 	%rd11, %r132, 4;
	add.s64 	%rd12, %rd1, %rd11;
	ld.global.u32 	%r75, [%rd12];
	mad.lo.s32 	%r76, %r75, %r74, %r144;
	ld.global.u32 	%r77, [%rd10+4];
	mul.wide.s32 	%rd13, %r55, 4;
	add.s64 	%rd14, %rd12, %rd13;
	ld.global.u32 	%r78, [%rd14];
	mad.lo.s32 	%r79, %r78, %r77, %r76;
	ld.global.u32 	%r80, [%rd10+8];
	add.s64 	%rd15, %rd14, %rd13;
	ld.global.u32 	%r81, [%rd15];
	mad.lo.s32 	%r82, %r81, %r80, %r79;
	ld.global.u32 	%r83, [%rd10+12];
	add.s64 	%rd16, %rd15, %rd13;
	ld.global.u32 	%r84, [%rd16];
	mad.lo.s32 	%r85, %r84, %r83, %r82;
	ld.global.u32 	%r86, [%rd10+16];
	add.s64 	%rd17, %rd16, %rd13;
	ld.global.u32 	%r87, [%rd17];
	mad.lo.s32 	%r88, %r87, %r86, %r85;
	ld.global.u32 	%r89, [%rd10+20];
	add.s64 	%rd18, %rd17, %rd13;
	ld.global.u32 	%r90, [%rd18];
	mad.lo.s32 	%r91, %r90, %r89, %r88;
	ld.global.u32 	%r92, [%rd10+24];
	add.s64 	%rd19, %rd18, %rd13;
	ld.global.u32 	%r93, [%rd19];
	mad.lo.s32 	%r94, %r93, %r92, %r91;
	ld.global.u32 	%r95, [%rd10+28];
	add.s64 	%rd20, %rd19, %rd13;
	ld.global.u32 	%r96, [%rd20];
	mad.lo.s32 	%r144, %r96, %r95, %r94;
	add.s32 	%r133, %r133, 8;
	add.s32 	%r132, %r132, %r8;
	add.s32 	%r131, %r131, 8;
	setp.eq.s32 	%p13, %r133, 0;
	mov.u32 	%r139, %r7;
	@%p13 bra 	$L__BB1_18;
	bra.uni 	$L__BB1_17;
$L__BB1_18:
	setp.eq.s32 	%p14, %r6, 0;
	@%p14 bra 	$L__BB1_26;
	add.s32 	%r98, %r6, -1;
	setp.lt.u32 	%p15, %r98, 3;
	@%p15 bra 	$L__BB1_21;
	add.s32 	%r99, %r139, %r25;
	mul.wide.s32 	%rd21, %r99, 4;
	add.s64 	%rd22, %rd2, %rd21;
	ld.global.u32 	%r100, [%rd22];
	mad.lo.s32 	%r101, %r139, %r55, %r11;
	mul.wide.s32 	%rd23, %r101, 4;
	add.s64 	%rd24, %rd1, %rd23;
	ld.global.u32 	%r102, [%rd24];
	mad.lo.s32 	%r103, %r102, %r100, %r144;
	ld.global.u32 	%r104, [%rd22+4];
	add.s64 	%rd26, %rd24, %rd33;
	ld.global.u32 	%r105, [%rd26];
	mad.lo.s32 	%r106, %r105, %r104, %r103;
	ld.global.u32 	%r107, [%rd22+8];
	add.s64 	%rd27, %rd26, %rd33;
	ld.global.u32 	%r108, [%rd27];
	mad.lo.s32 	%r109, %r108, %r107, %r106;
	ld.global.u32 	%r110, [%rd22+12];
	add.s64 	%rd28, %rd27, %rd33;
	ld.global.u32 	%r111, [%rd28];
	mad.lo.s32 	%r144, %r111, %r110, %r109;
	add.s32 	%r139, %r139, 4;
$L__BB1_21:
	and.b32  	%r113, %r56, 3;
	setp.eq.s32 	%p16, %r113, 0;
	@%p16 bra 	$L__BB1_26;
	setp.eq.s32 	%p17, %r113, 1;
	@%p17 bra 	$L__BB1_24;
	add.s32 	%r114, %r139, %r25;
	mul.wide.s32 	%rd29, %r114, 4;
	add.s64 	%rd30, %rd2, %rd29;
	ld.global.u32 	%r115, [%rd30];
	mad.lo.s32 	%r116, %r139, %r55, %r11;
	mul.wide.s32 	%rd31, %r116, 4;
	add.s64 	%rd32, %rd1, %rd31;
	ld.global.u32 	%r117, [%rd32];
	mad.lo.s32 	%r118, %r117, %r115, %r144;
	ld.global.u32 	%r119, [%rd30+4];
	add.s64 	%rd34, %rd32, %rd33;
	ld.global.u32 	%r120, [%rd34];
	mad.lo.s32 	%r144, %r120, %r119, %r118;
	add.s32 	%r139, %r139, 2;
$L__BB1_24:
	and.b32  	%r121, %r56, 1;
	setp.eq.b32 	%p18, %r121, 1;
	not.pred 	%p19, %p18;
	@%p19 bra 	$L__BB1_26;
	add.s32 	%r122, %r139, %r25;
	mul.wide.s32 	%rd35, %r122, 4;
	add.s64 	%rd36, %rd2, %rd35;
	ld.global.u32 	%r123, [%rd36];
	mad.lo.s32 	%r124, %r139, %r55, %r11;
	mul.wide.s32 	%rd37, %r124, 4;
	add.s64 	%rd38, %rd1, %rd37;
	ld.global.u32 	%r125, [%rd38];
	mad.lo.s32 	%r144, %r125, %r123, %r144;
$L__BB1_26:
	ld.param.u64 	%rd42, [_Z16coalesced_matmulPKiS0_Piiii_param_2];
	mad.lo.s32 	%r126, %r14, %r55, %r11;
	cvta.to.global.u64 	%rd39, %rd42;
	mul.wide.s32 	%rd40, %r126, 4;
	add.s64 	%rd41, %rd39, %rd40;
	st.global.u32 	[%rd41], %r144;
	bra.uni 	$L__BB1_13;

}
	// .globl	_Z13shared_matmulPKiS0_Piiii
.visible .entry _Z13shared_matmulPKiS0_Piiii(
	.param .u64 .ptr .align 1 _Z13shared_matmulPKiS0_Piiii_param_0,
	.param .u64 .ptr .align 1 _Z13shared_matmulPKiS0_Piiii_param_1,
	.param .u64 .ptr .align 1 _Z13shared_matmulPKiS0_Piiii_param_2,
	.param .u32 _Z13shared_matmulPKiS0_Piiii_param_3,
	.param .u32 _Z13shared_matmulPKiS0_Piiii_param_4,
	.param .u32 _Z13shared_matmulPKiS0_Piiii_param_5
)
{
	.reg .pred 	%p<34>;
	.reg .b32 	%r<367>;
	.reg .b64 	%rd<37>;
	// demoted variable
	.shared .align 4 .b8 _ZZ13shared_matmulPKiS0_PiiiiE5smemA[2048];
	// demoted variable
	.shared .align 4 .b8 _ZZ13shared_matmulPKiS0_PiiiiE5smemB[2048];
	ld.param.u64 	%rd5, [_Z13shared_matmulPKiS0_Piiii_param_0];
	ld.param.u64 	%rd6, [_Z13shared_matmulPKiS0_Piiii_param_1];
	ld.param.u64 	%rd4, [_Z13shared_matmulPKiS0_Piiii_param_2];
	ld.param.u32 	%r61, [_Z13shared_matmulPKiS0_Piiii_param_3];
	ld.param.u32 	%r62, [_Z13shared_matmulPKiS0_Piiii_param_4];
	ld.param.u32 	%r63, [_Z13shared_matmulPKiS0_Piiii_param_5];
	cvta.to.global.u64 	%rd1, %rd5;
	cvta.to.global.u64 	%rd2, %rd6;
	mov.u32 	%r1, %ntid.x;
	mov.u32 	%r2, %ntid.y;
	mul.lo.s32 	%r3, %r1, %r2;
	setp.eq.s32 	%p1, %r62, 0;
	@%p1 bra 	$L__BB2_41;
	div.u32 	%r65, 512, %r3;
	mov.u32 	%r66, %ctaid.x;
	mul.lo.s32 	%r4, %r66, %r1;
	mov.u32 	%r5, %tid.x;
	mov.u32 	%r67, %nctaid.y;
	mul.lo.s32 	%r6, %r2, %r67;
	mov.u32 	%r68, %ctaid.y;
	mul.lo.s32 	%r7, %r68, %r2;
	mov.u32 	%r8, %tid.y;
	shl.b32 	%r69, %r8, 7;
	mov.u32 	%r70, _ZZ13shared_matmulPKiS0_PiiiiE5smemA;
	add.s32 	%r9, %r70, %r69;
	shl.b32 	%r71, %r5, 2;
	mov.u32 	%r72, _ZZ13shared_matmulPKiS0_PiiiiE5smemB;
	add.s32 	%r10, %r72, %r71;
	max.u32 	%r73, %r65, 1;
	and.b32  	%r11, %r73, 3;
	and.b32  	%r12, %r73, 1020;
	neg.s32 	%r13, %r12;
	add.s32 	%r74, %r8, %r2;
	mad.lo.s32 	%r14, %r1, %r74, %r5;
	shl.b32 	%r15, %r3, 2;
	shl.b32 	%r75, %r2, 1;
	add.s32 	%r76, %r8, %r75;
	mad.lo.s32 	%r16, %r1, %r76, %r5;
	mad.lo.s32 	%r77, %r2, 3, %r8;
	mad.lo.s32 	%r17, %r1, %r77, %r5;
	mad.lo.s32 	%r18, %r8, %r1, %r5;
	mov.u32 	%r78, %nctaid.x;
	mul.lo.s32 	%r19, %r1, %r78;
	cvta.to.global.u64 	%rd3, %rd4;
	mov.b32 	%r353, 0;
	mov.u32 	%r354, %r353;
$L__BB2_2:
	setp.eq.s32 	%p2, %r61, 0;
	add.s32 	%r79, %r4, %r5;
	add.s32 	%r22, %r79, %r353;
	@%p2 bra 	$L__BB2_40;
	add.s32 	%r23, %r353, %r4;
	mov.b32 	%r355, 0;
	mov.u32 	%r356, %r355;
$L__BB2_4:
	setp.ge.s32 	%p3, %r22, %r62;
	add.s32 	%r81, %r7, %r8;
	add.s32 	%r26, %r81, %r355;
	setp.ge.s32 	%p4, %r26, %r61;
	or.pred  	%p5, %p3, %p4;
	@%p5 bra 	$L__BB2_39;
	add.s32 	%r27, %r355, %r7;
	mov.b32 	%r357, 0;
	mov.u32 	%r358, %r357;
$L__BB2_6:
	setp.gt.u32 	%p6, %r3, 512;
	@%p6 bra 	$L__BB2_37;
	setp.gt.u32 	%p7, %r3, 128;
	shl.b32 	%r30, %r357, 5;
	mov.b32 	%r359, 0;
	mov.u32 	%r360, %r18;
	mov.u32 	%r361, %r17;
	mov.u32 	%r362, %r16;
	mov.u32 	%r363, %r14;
	mov.u32 	%r364, %r13;
	@%p7 bra 	$L__BB2_8;
	bra.uni 	$L__BB2_42;
$L__BB2_8:
	setp.eq.s32 	%p13, %r11, 0;
	@%p13 bra 	$L__BB2_17;
	mad.lo.s32 	%r132, %r359, %r2, %r8;
	mad.lo.s32 	%r32, %r132, %r1, %r5;
	setp.gt.u32 	%p14, %r32, 511;
	@%p14 bra 	$L__BB2_11;
	and.b32  	%r133, %r32, 31;
	shr.u32 	%r134, %r32, 5;
	add.s32 	%r135, %r27, %r134;
	add.s32 	%r136, %r133, %r30;
	mad.lo.s32 	%r137, %r135, %r63, %r136;
	mul.wide.u32 	%rd15, %r137, 4;
	add.s64 	%rd16, %rd1, %rd15;
	ld.global.u32 	%r138, [%rd16];
	shl.b32 	%r139, %r134, 7;
	mov.u32 	%r140, _ZZ13shared_matmulPKiS0_PiiiiE5smemA;
	add.s32 	%r141, %r140, %r139;
	shl.b32 	%r142, %r32, 2;
	and.b32  	%r143, %r142, 124;
	add.s32 	%r144, %r141, %r143;
	st.shared.u32 	[%r144], %r138;
$L__BB2_11:
	setp.eq.s32 	%p15, %r11, 1;
	@%p15 bra 	$L__BB2_17;
	add.s32 	%r33, %r32, %r3;
	setp.gt.u32 	%p16, %r33, 511;
	@%p16 bra 	$L__BB2_14;
	and.b32  	%r145, %r33, 31;
	shr.u32 	%r146, %r33, 5;
	add.s32 	%r147, %r27, %r146;
	add.s32 	%r148, %r145, %r30;
	mad.lo.s32 	%r149, %r147, %r63, %r148;
	mul.wide.u32 	%rd17, %r149, 4;
	add.s64 	%rd18, %rd1, %rd17;
	ld.global.u32 	%r150, [%rd18];
	shl.b32 	%r151, %r146, 7;
	mov.u32 	%r152, _ZZ13shared_matmulPKiS0_PiiiiE5smemA;
	add.s32 	%r153, %r152, %r151;
	shl.b32 	%r154, %r33, 2;
	and.b32  	%r155, %r154, 124;
	add.s32 	%r156, %r153, %r155;
	st.shared.u32 	[%r156], %r150;
$L__BB2_14:
	setp.eq.s32 	%p17, %r11, 2;
	@%p17 bra 	$L__BB2_17;
	add.s32 	%r34, %r33, %r3;
	setp.gt.u32 	%p18, %r34, 511;
	@%p18 bra 	$L__BB2_17;
	and.b32  	%r157, %r34, 31;
	shr.u32 	%r158, %r34, 5;
	add.s32 	%r159, %r27, %r158;
	add.s32 	%r160, %r157, %r30;
	mad.lo.s32 	%r161, %r159, %r63, %r160;
	mul.wide.u32 	%rd19, %r161, 4;
	add.s64 	%rd20, %rd1, %rd19;
	ld.global.u32 	%r162, [%rd20];
	shl.b32 	%r163, %r158, 7;
	mov.u32 	%r164, _ZZ13shared_matmulPKiS0_PiiiiE5smemA;
	add.s32 	%r165, %r164, %r163;
	shl.b32 	%r166, %r34, 2;
	and.b32  	%r167, %r166, 124;
	add.s32 	%r168, %r165, %r167;
	st.shared.u32 	[%r168], %r162;
$L__BB2_17:
	mov.b32 	%r366, 0;
	@%p7 bra 	$L__BB2_28;
	mov.b32 	%r365, 0;
$L__BB2_19:
	mad.lo.s32 	%r171, %r365, %r2, %r8;
	mad.lo.s32 	%r46, %r171, %r1, %r5;
	setp.gt.u32 	%p20, %r46, 511;
	@%p20 bra 	$L__BB2_21;
	and.b32  	%r172, %r46, 15;
	shr.u32 	%r173, %r46, 4;
	add.s32 	%r174, %r30, %r173;
	add.s32 	%r175, %r23, %r172;
	mad.lo.s32 	%r176, %r174, %r62, %r175;
	mul.wide.u32 	%rd21, %r176, 4;
	add.s64 	%rd22, %rd2, %rd21;
	ld.global.u32 	%r177, [%rd22];
	shl.b32 	%r178, %r173, 6;
	mov.u32 	%r179, _ZZ13shared_matmulPKiS0_PiiiiE5smemB;
	add.s32 	%r180, %r179, %r178;
	shl.b32 	%r181, %r46, 2;
	and.b32  	%r182, %r181, 60;
	add.s32 	%r183, %r180, %r182;
	st.shared.u32 	[%r183], %r177;
$L__BB2_21:
	add.s32 	%r47, %r46, %r3;
	setp.gt.u32 	%p21, %r47, 511;
	@%p21 bra 	$L__BB2_23;
	and.b32  	%r184, %r47, 15;
	shr.u32 	%r185, %r47, 4;
	add.s32 	%r186, %r30, %r185;
	add.s32 	%r187, %r23, %r184;
	mad.lo.s32 	%r188, %r186, %r62, %r187;
	mul.wide.u32 	%rd23, %r188, 4;
	add.s64 	%rd24, %rd2, %rd23;
	ld.global.u32 	%r189, [%rd24];
	shl.b32 	%r190, %r185, 6;
	mov.u32 	%r191, _ZZ13shared_matmulPKiS0_PiiiiE5smemB;
	add.s32 	%r192, %r191, %r190;
	shl.b32 	%r193, %r47, 2;
	and.b32  	%r194, %r193, 60;
	add.s32 	%r195, %r192, %r194;
	st.shared.u32 	[%r195], %r189;
$L__BB2_23:
	add.s32 	%r48, %r47, %r3;
	setp.gt.u32 	%p22, %r48, 511;
	@%p22 bra 	$L__BB2_25;
	and.b32  	%r196, %r48, 15;
	shr.u32 	%r197, %r48, 4;
	add.s32 	%r198, %r30, %r197;
	add.s32 	%r199, %r23, %r196;
	mad.lo.s32 	%r200, %r198, %r62, %r199;
	mul.wide.u32 	%rd25, %r200, 4;
	add.s64 	%rd26, %rd2, %rd25;
	ld.global.u32 	%r201, [%rd26];
	shl.b32 	%r202, %r197, 6;
	mov.u32 	%r203, _ZZ13shared_matmulPKiS0_PiiiiE5smemB;
	add.s32 	%r204, %r203, %r202;
	shl.b32 	%r205, %r48, 2;
	and.b32  	%r206, %r205, 60;
	add.s32 	%r207, %r204, %r206;
	st.shared.u32 	[%r207], %r201;
$L__BB2_25:
	add.s32 	%r49, %r48, %r3;
	setp.gt.u32 	%p23, %r49, 511;
	@%p23 bra 	$L__BB2_27;
	and.b32  	%r208, %r49, 15;
	shr.u32 	%r209, %r49, 4;
	add.s32 	%r210, %r30, %r209;
	add.s32 	%r211, %r23, %r208;
	mad.lo.s32 	%r212, %r210, %r62, %r211;
	mul.wide.u32 	%rd27, %r212, 4;
	add.s64 	%rd28, %rd2, %rd27;
	ld.global.u32 	%r213, [%rd28];
	shl.b32 	%r214, %r209, 6;
	mov.u32 	%r215, _ZZ13shared_matmulPKiS0_PiiiiE5smemB;
	add.s32 	%r216, %r215, %r214;
	shl.b32 	%r217, %r49, 2;
	and.b32  	%r218, %r217, 60;
	add.s32 	%r219, %r216, %r218;
	st.shared.u32 	[%r219], %r213;
$L__BB2_27:
	add.s32 	%r365, %r365, 4;
	setp.ne.s32 	%p24, %r365, %r12;
	mov.u32 	%r366, %r12;
	@%p24 bra 	$L__BB2_19;
$L__BB2_28:
	@%p13 bra 	$L__BB2_37;
	mad.lo.s32 	%r220, %r366, %r2, %r8;
	mad.lo.s32 	%r52, %r220, %r1, %r5;
	setp.gt.u32 	%p26, %r52, 511;
	@%p26 bra 	$L__BB2_31;
	and.b32  	%r221, %r52, 15;
	shr.u32 	%r222, %r52, 4;
	add.s32 	%r223, %r30, %r222;
	add.s32 	%r224, %r23, %r221;
	mad.lo.s32 	%r225, %r223, %r62, %r224;
	mul.wide.u32 	%rd29, %r225, 4;
	add.s64 	%rd30, %rd2, %rd29;
	ld.global.u32 	%r226, [%rd30];
	shl.b32 	%r227, %r222, 6;
	mov.u32 	%r228, _ZZ13shared_matmulPKiS0_PiiiiE5smemB;
	add.s32 	%r229, %r228, %r227;
	shl.b32 	%r230, %r52, 2;
	and.b32  	%r231, %r230, 60;
	add.s32 	%r232, %r229, %r231;
	st.shared.u32 	[%r232], %r226;
$L__BB2_31:
	setp.eq.s32 	%p27, %r11, 1;
	@%p27 bra 	$L__BB2_37;
	add.s32 	%r53, %r52, %r3;
	setp.gt.u32 	%p28, %r53, 511;
	@%p28 bra 	$L__BB2_34;
	and.b32  	%r233, %r53, 15;
	shr.u32 	%r234, %r53, 4;
	add.s32 	%r235, %r30, %r234;
	add.s32 	%r236, %r23, %r233;
	mad.lo.s32 	%r237, %r235, %r62, %r236;
	mul.wide.u32 	%rd31, %r237, 4;
	add.s64 	%rd32, %rd2, %rd31;
	ld.global.u32 	%r238, [%rd32];
	shl.b32 	%r239, %r234, 6;
	mov.u32 	%r240, _ZZ13shared_matmulPKiS0_PiiiiE5smemB;
	add.s32 	%r241, %r240, %r239;
	shl.b32 	%r242, %r53, 2;
	and.b32  	%r243, %r242, 60;
	add.s32 	%r244, %r241, %r243;
	st.shared.u32 	[%r244], %r238;
$L__BB2_34:
	setp.eq.s32 	%p29, %r11, 2;
	@%p29 bra 	$L__BB2_37;
	add.s32 	%r54, %r53, %r3;
	setp.gt.u32 	%p30, %r54, 511;
	@%p30 bra 	$L__BB2_37;
	and.b32  	%r245, %r54, 15;
	shr.u32 	%r246, %r54, 4;
	add.s32 	%r247, %r30, %r246;
	add.s32 	%r248, %r23, %r245;
	mad.lo.s32 	%r249, %r247, %r62, %r248;
	mul.wide.u32 	%rd33, %r249, 4;
	add.s64 	%rd34, %rd2, %rd33;
	ld.global.u32 	%r250, [%rd34];
	shl.b32 	%r251, %r246, 6;
	mov.u32 	%r252, _ZZ13shared_matmulPKiS0_PiiiiE5smemB;
	add.s32 	%r253, %r252, %r251;
	shl.b32 	%r254, %r54, 2;
	and.b32  	%r255, %r254, 60;
	add.s32 	%r256, %r253, %r255;
	st.shared.u32 	[%r256], %r250;
$L__BB2_37:
	bar.sync 	0;
	ld.shared.u32 	%r257, [%r9];
	ld.shared.u32 	%r258, [%r10];
	mad.lo.s32 	%r259, %r258, %r257, %r358;
	ld.shared.u32 	%r260, [%r9+4];
	ld.shared.u32 	%r261, [%r10+64];
	mad.lo.s32 	%r262, %r261, %r260, %r259;
	ld.shared.u32 	%r263, [%r9+8];
	ld.shared.u32 	%r264, [%r10+128];
	mad.lo.s32 	%r265, %r264, %r263, %r262;
	ld.shared.u32 	%r266, [%r9+12];
	ld.shared.u32 	%r267, [%r10+192];
	mad.lo.s32 	%r268, %r267, %r266, %r265;
	ld.shared.u32 	%r269, [%r9+16];
	ld.shared.u32 	%r270, [%r10+256];
	mad.lo.s32 	%r271, %r270, %r269, %r268;
	ld.shared.u32 	%r272, [%r9+20];
	ld.shared.u32 	%r273, [%r10+320];
	mad.lo.s32 	%r274, %r273, %r272, %r271;
	ld.shared.u32 	%r275, [%r9+24];
	ld.shared.u32 	%r276, [%r10+384];
	mad.lo.s32 	%r277, %r276, %r275, %r274;
	ld.shared.u32 	%r278, [%r9+28];
	ld.shared.u32 	%r279, [%r10+448];
	mad.lo.s32 	%r280, %r279, %r278, %r277;
	ld.shared.u32 	%r281, [%r9+32];
	ld.shared.u32 	%r282, [%r10+512];
	mad.lo.s32 	%r283, %r282, %r281, %r280;
	ld.shared.u32 	%r284, [%r9+36];
	ld.shared.u32 	%r285, [%r10+576];
	mad.lo.s32 	%r286, %r285, %r284, %r283;
	ld.shared.u32 	%r287, [%r9+40];
	ld.shared.u32 	%r288, [%r10+640];
	mad.lo.s32 	%r289, %r288, %r287, %r286;
	ld.shared.u32 	%r290, [%r9+44];
	ld.shared.u32 	%r291, [%r10+704];
	mad.lo.s32 	%r292, %r291, %r290, %r289;
	ld.shared.u32 	%r293, [%r9+48];
	ld.shared.u32 	%r294, [%r10+768];
	mad.lo.s32 	%r295, %r294, %r293, %r292;
	ld.shared.u32 	%r296, [%r9+52];
	ld.shared.u32 	%r297, [%r10+832];
	mad.lo.s32 	%r298, %r297, %r296, %r295;
	ld.shared.u32 	%r299, [%r9+56];
	ld.shared.u32 	%r300, [%r10+896];
	mad.lo.s32 	%r301, %r300, %r299, %r298;
	ld.shared.u32 	%r302, [%r9+60];
	ld.shared.u32 	%r303, [%r10+960];
	mad.lo.s32 	%r304, %r303, %r302, %r301;
	ld.shared.u32 	%r305, [%r9+64];
	ld.shared.u32 	%r306, [%r10+1024];
	mad.lo.s32 	%r307, %r306, %r305, %r304;
	ld.shared.u32 	%r308, [%r9+68];
	ld.shared.u32 	%r309, [%r10+1088];
	mad.lo.s32 	%r310, %r309, %r308, %r307;
	ld.shared.u32 	%r311, [%r9+72];
	ld.shared.u32 	%r312, [%r10+1152];
	mad.lo.s32 	%r313, %r312, %r311, %r310;
	ld.shared.u32 	%r314, [%r9+76];
	ld.shared.u32 	%r315, [%r10+1216];
	mad.lo.s32 	%r316, %r315, %r314, %r313;
	ld.shared.u32 	%r317, [%r9+80];
	ld.shared.u32 	%r318, [%r10+1280];
	mad.lo.s32 	%r319, %r318, %r317, %r316;
	ld.shared.u32 	%r320, [%r9+84];
	ld.shared.u32 	%r321, [%r10+1344];
	mad.lo.s32 	%r322, %r321, %r320, %r319;
	ld.shared.u32 	%r323, [%r9+88];
	ld.shared.u32 	%r324, [%r10+1408];
	mad.lo.s32 	%r325, %r324, %r323, %r322;
	ld.shared.u32 	%r326, [%r9+92];
	ld.shared.u32 	%r327, [%r10+1472];
	mad.lo.s32 	%r328, %r327, %r326, %r325;
	ld.shared.u32 	%r329, [%r9+96];
	ld.shared.u32 	%r330, [%r10+1536];
	mad.lo.s32 	%r331, %r330, %r329, %r328;
	ld.shared.u32 	%r332, [%r9+100];
	ld.shared.u32 	%r333, [%r10+1600];
	mad.lo.s32 	%r334, %r333, %r332, %r331;
	ld.shared.u32 	%r335, [%r9+104];
	ld.shared.u32 	%r336, [%r10+1664];
	mad.lo.s32 	%r337, %r336, %r335, %r334;
	ld.shared.u32 	%r338, [%r9+108];
	ld.shared.u32 	%r339, [%r10+1728];
	mad.lo.s32 	%r340, %r339, %r338, %r337;
	ld.shared.u32 	%r341, [%r9+112];
	ld.shared.u32 	%r342, [%r10+1792];
	mad.lo.s32 	%r343, %r342, %r341, %r340;
	ld.shared.u32 	%r344, [%r9+116];
	ld.shared.u32 	%r345, [%r10+1856];
	mad.lo.s32 	%r346, %r345, %r344, %r343;
	ld.shared.u32 	%r347, [%r9+120];
	ld.shared.u32 	%r348, [%r10+1920];
	mad.lo.s32 	%r349, %r348, %r347, %r346;
	ld.shared.u32 	%r350, [%r9+124];
	ld.shared.u32 	%r351, [%r10+1984];
	mad.lo.s32 	%r358, %r351, %r350, %r349;
	bar.sync 	0;
	add.s32 	%r357, %r357, 1;
	setp.ne.s32 	%p31, %r357, 16;
	@%p31 bra 	$L__BB2_6;
	mad.lo.s32 	%r352, %r26, %r62, %r22;
	mul.wide.s32 	%rd35, %r352, 4;
	add.s64 	%rd36, %rd3, %rd35;
	st.global.u32 	[%rd36], %r358;
$L__BB2_39:
	add.s32 	%r57, %r356, 1;
	mad.lo.s32 	%r355, %r6, %r356, %r6;
	setp.lt.u32 	%p32, %r355, %r61;
	mov.u32 	%r356, %r57;
	@%p32 bra 	$L__BB2_4;
$L__BB2_40:
	add.s32 	%r59, %r354, 1;
	mad.lo.s32 	%r353, %r19, %r354, %r19;
	setp.lt.u32 	%p33, %r353, %r62;
	mov.u32 	%r354, %r59;
	@%p33 bra 	$L__BB2_2;
$L__BB2_41:
	ret;
$L__BB2_42:
	setp.gt.u32 	%p8, %r360, 511;
	@%p8 bra 	$L__BB2_44;
	and.b32  	%r84, %r360, 31;
	shr.u32 	%r85, %r360, 5;
	add.s32 	%r86, %r27, %r85;
	add.s32 	%r87, %r84, %r30;
	mad.lo.s32 	%r88, %r86, %r63, %r87;
	mul.wide.u32 	%rd7, %r88, 4;
	add.s64 	%rd8, %rd1, %rd7;
	ld.global.u32 	%r89, [%rd8];
	shl.b32 	%r90, %r85, 7;
	mov.u32 	%r91, _ZZ13shared_matmulPKiS0_PiiiiE5smemA;
	add.s32 	%r92, %r91, %r90;
	shl.b32 	%r93, %r360, 2;
	and.b32  	%r94, %r93, 124;
	add.s32 	%r95, %r92, %r94;
	st.shared.u32 	[%r95], %r89;
$L__BB2_44:
	setp.gt.u32 	%p9, %r363, 511;
	@%p9 bra 	$L__BB2_46;
	and.b32  	%r96, %r363, 31;
	shr.u32 	%r97, %r363, 5;
	add.s32 	%r98, %r27, %r97;
	add.s32 	%r99, %r96, %r30;
	mad.lo.s32 	%r100, %r98, %r63, %r99;
	mul.wide.u32 	%rd9, %r100, 4;
	add.s64 	%rd10, %rd1, %rd9;
	ld.global.u32 	%r101, [%rd10];
	shl.b32 	%r102, %r97, 7;
	mov.u32 	%r103, _ZZ13shared_matmulPKiS0_PiiiiE5smemA;
	add.s32 	%r104, %r103, %r102;
	shl.b32 	%r105, %r363, 2;
	and.b32  	%r106, %r105, 124;
	add.s32 	%r107, %r104, %r106;
	st.shared.u32 	[%r107], %r101;
$L__BB2_46:
	setp.gt.u32 	%p10, %r362, 511;
	@%p10 bra 	$L__BB2_48;
	and.b32  	%r108, %r362, 31;
	shr.u32 	%r109, %r362, 5;
	add.s32 	%r110, %r27, %r109;
	add.s32 	%r111, %r108, %r30;
	mad.lo.s32 	%r112, %r110, %r63, %r111;
	mul.wide.u32 	%rd11, %r112, 4;
	add.s64 	%rd12, %rd1, %rd11;
	ld.global.u32 	%r113, [%rd12];
	shl.b32 	%r114, %r109, 7;
	mov.u32 	%r115, _ZZ13shared_matmulPKiS0_PiiiiE5smemA;
	add.s32 	%r116, %r115, %r114;
	shl.b32 	%r117, %r362, 2;
	and.b32  	%r118, %r117, 124;
	add.s32 	%r119, %r116, %r118;
	st.shared.u32 	[%r119], %r113;
$L__BB2_48:
	setp.gt.u32 	%p11, %r361, 511;
	@%p11 bra 	$L__BB2_50;
	and.b32  	%r120, %r361, 31;
	shr.u32 	%r121, %r361, 5;
	add.s32 	%r122, %r27, %r121;
	add.s32 	%r123, %r120, %r30;
	mad.lo.s32 	%r124, %r122, %r63, %r123;
	mul.wide.u32 	%rd13, %r124, 4;
	add.s64 	%rd14, %rd1, %rd13;
	ld.global.u32 	%r125, [%rd14];
	shl.b32 	%r126, %r121, 7;
	mov.u32 	%r127, _ZZ13shared_matmulPKiS0_PiiiiE5smemA;
	add.s32 	%r128, %r127, %r126;
	shl.b32 	%r129, %r361, 2;
	and.b32  	%r130, %r129, 124;
	add.s32 	%r131, %r128, %r130;
	st.shared.u32 	[%r131], %r125;
$L__BB2_50:
	add.s32 	%r364, %r364, 4;
	add.s32 	%r363, %r363, %r15;
	add.s32 	%r362, %r362, %r15;
	add.s32 	%r361, %r361, %r15;
	add.s32 	%r360, %r360, %r15;
	setp.eq.s32 	%p12, %r364, 0;
	mov.u32 	%r359, %r12;
	@%p12 bra 	$L__BB2_8;
	bra.uni 	$L__BB2_42;

}
	// .globl	_Z20shared_matmul_unrollPKiS0_Piiii
.visible .entry _Z20shared_matmul_unrollPKiS0_Piiii(
	.param .u64 .ptr .align 1 _Z20shared_matmul_unrollPKiS0_Piiii_param_0,
	.param .u64 .ptr .align 1 _Z20shared_matmul_unrollPKiS0_Piiii_param_1,
	.param .u64 .ptr .align 1 _Z20shared_matmul_unrollPKiS0_Piiii_param_2,
	.param .u32 _Z20shared_matmul_unrollPKiS0_Piiii_param_3,
	.param .u32 _Z20shared_matmul_unrollPKiS0_Piiii_param_4,
	.param .u32 _Z20shared_matmul_unrollPKiS0_Piiii_param_5
)
{
	.reg .pred 	%p<28>;
	.reg .b32 	%r<540>;
	.reg .b64 	%rd<54>;
	// demoted variable
	.shared .align 4 .b8 _ZZ20shared_matmul_unrollPKiS0_PiiiiE5smemA[8192];
	// demoted variable
	.shared .align 4 .b8 _ZZ20shared_matmul_unrollPKiS0_PiiiiE5smemB[2048];
	ld.param.u64 	%rd4, [_Z20shared_matmul_unrollPKiS0_Piiii_param_0];
	ld.param.u64 	%rd5, [_Z20shared_matmul_unrollPKiS0_Piiii_param_1];
	ld.param.u32 	%r60, [_Z20shared_matmul_unrollPKiS0_Piiii_param_3];
	ld.param.u32 	%r61, [_Z20shared_matmul_unrollPKiS0_Piiii_param_4];
	ld.param.u32 	%r62, [_Z20shared_matmul_unrollPKiS0_Piiii_param_5];
	cvta.to.global.u64 	%rd1, %rd4;
	cvta.to.global.u64 	%rd2, %rd5;
	mov.u32 	%r1, %ntid.x;
	mov.u32 	%r2, %ntid.y;
	mul.lo.s32 	%r3, %r1, %r2;
	setp.eq.s32 	%p1, %r61, 0;
	@%p1 bra 	$L__BB3_35;
	div.u32 	%r64, 512, %r3;
	mov.u32 	%r65, %ctaid.x;
	mul.lo.s32 	%r4, %r65, %r1;
	mov.u32 	%r5, %tid.x;
	mov.u32 	%r66, %nctaid.y;
	mul.lo.s32 	%r6, %r2, %r66;
	mov.u32 	%r67, %ctaid.y;
	mul.lo.s32 	%r7, %r67, %r2;
	mov.u32 	%r8, %tid.y;
	shl.b32 	%r68, %r8, 7;
	mov.u32 	%r69, _ZZ20shared_matmul_unrollPKiS0_PiiiiE5smemA;
	add.s32 	%r9, %r69, %r68;
	shl.b32 	%r70, %r5, 2;
	mov.u32 	%r71, _ZZ20shared_matmul_unrollPKiS0_PiiiiE5smemB;
	add.s32 	%r10, %r71, %r70;
	max.u32 	%r72, %r64, 1;
	and.b32  	%r11, %r72, 1;
	and.b32  	%r12, %r72, 1022;
	and.b32  	%r13, %r72, 3;
	and.b32  	%r14, %r72, 1020;
	neg.s32 	%r15, %r12;
	add.s32 	%r73, %r8, %r2;
	mad.lo.s32 	%r16, %r1, %r73, %r5;
	shl.b32 	%r17, %r3, 1;
	mad.lo.s32 	%r18, %r8, %r1, %r5;
	mov.b32 	%r525, 0;
	mov.u32 	%r526, %r525;
$L__BB3_2:
	setp.eq.s32 	%p2, %r60, 0;
	add.s32 	%r74, %r4, %r5;
	add.s32 	%r21, %r74, %r525;
	@%p2 bra 	$L__BB3_34;
	add.s32 	%r22, %r525, %r4;
	mov.b32 	%r527, 0;
	mov.u32 	%r528, %r527;
$L__BB3_4:
	setp.ge.s32 	%p3, %r21, %r61;
	add.s32 	%r76, %r7, %r8;
	add.s32 	%r25, %r76, %r527;
	setp.ge.s32 	%p4, %r25, %r60;
	or.pred  	%p5, %p3, %p4;
	@%p5 bra 	$L__BB3_33;
	add.s32 	%r26, %r527, %r7;
	mov.b32 	%r529, 0;
	mov.u32 	%r530, %r529;
	mov.u32 	%r531, %r529;
	mov.u32 	%r532, %r529;
	mov.u32 	%r533, %r529;
$L__BB3_6:
	setp.gt.u32 	%p6, %r3, 512;
	@%p6 bra 	$L__BB3_31;
	setp.gt.u32 	%p7, %r3, 256;
	shl.b32 	%r32, %r529, 5;
	mov.b32 	%r534, 0;
	mov.u32 	%r535, %r18;
	mov.u32 	%r536, %r16;
	mov.u32 	%r537, %r15;
	@%p7 bra 	$L__BB3_8;
	bra.uni 	$L__BB3_36;
$L__BB3_8:
	setp.eq.s32 	%p11, %r11, 0;
	@%p11 bra 	$L__BB3_11;
	mad.lo.s32 	%r121, %r534, %r2, %r8;
	mad.lo.s32 	%r34, %r121, %r1, %r5;
	setp.gt.u32 	%p12, %r34, 511;
	@%p12 bra 	$L__BB3_11;
	and.b32  	%r122, %r34, 31;
	shr.u32 	%r123, %r34, 5;
	add.s32 	%r124, %r26, %r123;
	add.s32 	%r125, %r122, %r32;
	mad.lo.s32 	%r126, %r124, %r62, %r125;
	mul.wide.u32 	%rd22, %r126, 4;
	add.s64 	%rd23, %rd1, %rd22;
	ld.global.u32 	%r127, [%rd23];
	shl.b32 	%r128, %r123, 7;
	mov.u32 	%r129, _ZZ20shared_matmul_unrollPKiS0_PiiiiE5smemA;
	add.s32 	%r130, %r129, %r128;
	shl.b32 	%r131, %r34, 2;
	and.b32  	%r132, %r131, 124;
	add.s32 	%r133, %r130, %r132;
	st.shared.u32 	[%r133], %r127;
	add.s32 	%r134, %r124, %r6;
	mad.lo.s32 	%r135, %r134, %r62, %r125;
	mul.wide.u32 	%rd24, %r135, 4;
	add.s64 	%rd25, %rd1, %rd24;
	ld.global.u32 	%r136, [%rd25];
	st.shared.u32 	[%r133+2048], %r136;
	add.s32 	%r137, %r134, %r6;
	mad.lo.s32 	%r138, %r137, %r62, %r125;
	mul.wide.u32 	%rd26, %r138, 4;
	add.s64 	%rd27, %rd1, %rd26;
	ld.global.u32 	%r139, [%rd27];
	st.shared.u32 	[%r133+4096], %r139;
	add.s32 	%r140, %r137, %r6;
	mad.lo.s32 	%r141, %r140, %r62, %r125;
	mul.wide.u32 	%rd28, %r141, 4;
	add.s64 	%rd29, %rd1, %rd28;
	ld.global.u32 	%r142, [%rd29];
	st.shared.u32 	[%r133+6144], %r142;
$L__BB3_11:
	setp.gt.u32 	%p13, %r3, 128;
	mov.b32 	%r539, 0;
	@%p13 bra 	$L__BB3_22;
	mov.b32 	%r538, 0;
$L__BB3_13:
	mad.lo.s32 	%r145, %r538, %r2, %r8;
	mad.lo.s32 	%r42, %r145, %r1, %r5;
	setp.gt.u32 	%p14, %r42, 511;
	@%p14 bra 	$L__BB3_15;
	and.b32  	%r146, %r42, 15;
	shr.u32 	%r147, %r42, 4;
	add.s32 	%r148, %r32, %r147;
	add.s32 	%r149, %r22, %r146;
	mad.lo.s32 	%r150, %r148, %r61, %r149;
	mul.wide.u32 	%rd30, %r150, 4;
	add.s64 	%rd31, %rd2, %rd30;
	ld.global.u32 	%r151, [%rd31];
	shl.b32 	%r152, %r147, 6;
	mov.u32 	%r153, _ZZ20shared_matmul_unrollPKiS0_PiiiiE5smemB;
	add.s32 	%r154, %r153, %r152;
	shl.b32 	%r155, %r42, 2;
	and.b32  	%r156, %r155, 60;
	add.s32 	%r157, %r154, %r156;
	st.shared.u32 	[%r157], %r151;
$L__BB3_15:
	add.s32 	%r43, %r42, %r3;
	setp.gt.u32 	%p15, %r43, 511;
	@%p15 bra 	$L__BB3_17;
	and.b32  	%r158, %r43, 15;
	shr.u32 	%r159, %r43, 4;
	add.s32 	%r160, %r32, %r159;
	add.s32 	%r161, %r22, %r158;
	mad.lo.s32 	%r162, %r160, %r61, %r161;
	mul.wide.u32 	%rd32, %r162, 4;
	add.s64 	%rd33, %rd2, %rd32;
	ld.global.u32 	%r163, [%rd33];
	shl.b32 	%r164, %r159, 6;
	mov.u32 	%r165, _ZZ20shared_matmul_unrollPKiS0_PiiiiE5smemB;
	add.s32 	%r166, %r165, %r164;
	shl.b32 	%r167, %r43, 2;
	and.b32  	%r168, %r167, 60;
	add.s32 	%r169, %r166, %r168;
	st.shared.u32 	[%r169], %r163;
$L__BB3_17:
	add.s32 	%r44, %r43, %r3;
	setp.gt.u32 	%p16, %r44, 511;
	@%p16 bra 	$L__BB3_19;
	and.b32  	%r170, %r44, 15;
	shr.u32 	%r171, %r44, 4;
	add.s32 	%r172, %r32, %r171;
	add.s32 	%r173, %r22, %r170;
	mad.lo.s32 	%r174, %r172, %r61, %r173;
	mul.wide.u32 	%rd34, %r174, 4;
	add.s64 	%rd35, %rd2, %rd34;
	ld.global.u32 	%r175, [%rd35];
	shl.b32 	%r176, %r171, 6;
	mov.u32 	%r177, _ZZ20shared_matmul_unrollPKiS0_PiiiiE5smemB;
	add.s32 	%r178, %r177, %r176;
	shl.b32 	%r179, %r44, 2;
	and.b32  	%r180, %r179, 60;
	add.s32 	%r181, %r178, %r180;
	st.shared.u32 	[%r181], %r175;
$L__BB3_19:
	add.s32 	%r45, %r44, %r3;
	setp.gt.u32 	%p17, %r45, 511;
	@%p17 bra 	$L__BB3_21;
	and.b32  	%r182, %r45, 15;
	shr.u32 	%r183, %r45, 4;
	add.s32 	%r184, %r32, %r183;
	add.s32 	%r185, %r22, %r182;
	mad.lo.s32 	%r186, %r184, %r61, %r185;
	mul.wide.u32 	%rd36, %r186, 4;
	add.s64 	%rd37, %rd2, %rd36;
	ld.global.u32 	%r187, [%rd37];
	shl.b32 	%r188, %r183, 6;
	mov.u32 	%r189, _ZZ20shared_matmul_unrollPKiS0_PiiiiE5smemB;
	add.s32 	%r190, %r189, %r188;
	shl.b32 	%r191, %r45, 2;
	and.b32  	%r192, %r191, 60;
	add.s32 	%r193, %r190, %r192;
	st.shared.u32 	[%r193], %r187;
$L__BB3_21:
	add.s32 	%r538, %r538, 4;
	setp.ne.s32 	%p18, %r538, %r14;
	mov.u32 	%r539, %r14;
	@%p18 bra 	$L__BB3_13;
$L__BB3_22:
	setp.eq.s32 	%p19, %r13, 0;
	@%p19 bra 	$L__BB3_31;
	mad.lo.s32 	%r194, %r539, %r2, %r8;
	mad.lo.s32 	%r48, %r194, %r1, %r5;
	setp.gt.u32 	%p20, %r48, 511;
	@%p20 bra 	$L__BB3_25;
	and.b32  	%r195, %r48, 15;
	shr.u32 	%r196, %r48, 4;
	add.s32 	%r197, %r32, %r196;
	add.s32 	%r198, %r22, %r195;
	mad.lo.s32 	%r199, %r197, %r61, %r198;
	mul.wide.u32 	%rd38, %r199, 4;
	add.s64 	%rd39, %rd2, %rd38;
	ld.global.u32 	%r200, [%rd39];
	shl.b32 	%r201, %r196, 6;
	mov.u32 	%r202, _ZZ20shared_matmul_unrollPKiS0_PiiiiE5smemB;
	add.s32 	%r203, %r202, %r201;
	shl.b32 	%r204, %r48, 2;
	and.b32  	%r205, %r204, 60;
	add.s32 	%r206, %r203, %r205;
	st.shared.u32 	[%r206], %r200;
$L__BB3_25:
	setp.eq.s32 	%p21, %r13, 1;
	@%p21 bra 	$L__BB3_31;
	add.s32 	%r49, %r48, %r3;
	setp.gt.u32 	%p22, %r49, 511;
	@%p22 bra 	$L__BB3_28;
	and.b32  	%r207, %r49, 15;
	shr.u32 	%r208, %r49, 4;
	add.s32 	%r209, %r32, %r208;
	add.s32 	%r210, %r22, %r207;
	mad.lo.s32 	%r211, %r209, %r61, %r210;
	mul.wide.u32 	%rd40, %r211, 4;
	add.s64 	%rd41, %rd2, %rd40;
	ld.global.u32 	%r212, [%rd41];
	shl.b32 	%r213, %r208, 6;
	mov.u32 	%r214, _ZZ20shared_matmul_unrollPKiS0_PiiiiE5smemB;
	add.s32 	%r215, %r214, %r213;
	shl.b32 	%r216, %r49, 2;
	and.b32  	%r217, %r216, 60;
	add.s32 	%r218, %r215, %r217;
	st.shared.u32 	[%r218], %r212;
$L__BB3_28:
	setp.eq.s32 	%p23, %r13, 2;
	@%p23 bra 	$L__BB3_31;
	add.s32 	%r50, %r49, %r3;
	setp.gt.u32 	%p24, %r50, 511;
	@%p24 bra 	$L__BB3_31;
	and.b32  	%r219, %r50, 15;
	shr.u32 	%r220, %r50, 4;
	add.s32 	%r221, %r32, %r220;
	add.s32 	%r222, %r22, %r219;
	mad.lo.s32 	%r223, %r221, %r61, %r222;
	mul.wide.u32 	%rd42, %r223, 4;
	add.s64 	%rd43, %rd2, %rd42;
	ld.global.u32 	%r224, [%rd43];
	shl.b32 	%r225, %r220, 6;
	mov.u32 	%r226, _ZZ20shared_matmul_unrollPKiS0_PiiiiE5smemB;
	add.s32 	%r227, %r226, %r225;
	shl.b32 	%r228, %r50, 2;
	and.b32  	%r229, %r228, 60;
	add.s32 	%r230, %r227, %r229;
	st.shared.u32 	[%r230], %r224;
$L__BB3_31:
	bar.sync 	0;
	ld.shared.u32 	%r231, [%r9];
	ld.shared.u32 	%r232, [%r10];
	mad.lo.s32 	%r233, %r232, %r231, %r533;
	ld.shared.u32 	%r234, [%r9+2048];
	mad.lo.s32 	%r235, %r234, %r232, %r532;
	ld.shared.u32 	%r236, [%r9+4096];
	mad.lo.s32 	%r237, %r232, %r236, %r531;
	ld.shared.u32 	%r238, [%r9+6144];
	mad.lo.s32 	%r239, %r238, %r232, %r530;
	ld.shared.u32 	%r240, [%r9+4];
	ld.shared.u32 	%r241, [%r10+64];
	mad.lo.s32 	%r242, %r241, %r240, %r233;
	ld.shared.u32 	%r243, [%r9+2052];
	mad.lo.s32 	%r244, %r243, %r241, %r235;
	ld.shared.u32 	%r245, [%r9+4100];
	mad.lo.s32 	%r246, %r241, %r245, %r237;
	ld.shared.u32 	%r247, [%r9+6148];
	mad.lo.s32 	%r248, %r247, %r241, %r239;
	ld.shared.u32 	%r249, [%r9+8];
	ld.shared.u32 	%r250, [%r10+128];
	mad.lo.s32 	%r251, %r250, %r249, %r242;
	ld.shared.u32 	%r252, [%r9+2056];
	mad.lo.s32 	%r253, %r252, %r250, %r244;
	ld.shared.u32 	%r254, [%r9+4104];
	mad.lo.s32 	%r255, %r250, %r254, %r246;
	ld.shared.u32 	%r256, [%r9+6152];
	mad.lo.s32 	%r257, %r256, %r250, %r248;
	ld.shared.u32 	%r258, [%r9+12];
	ld.shared.u32 	%r259, [%r10+192];
	mad.lo.s32 	%r260, %r259, %r258, %r251;
	ld.shared.u32 	%r261, [%r9+2060];
	mad.lo.s32 	%r262, %r261, %r259, %r253;
	ld.shared.u32 	%r263, [%r9+4108];
	mad.lo.s32 	%r264, %r259, %r263, %r255;
	ld.shared.u32 	%r265, [%r9+6156];
	mad.lo.s32 	%r266, %r265, %r259, %r257;
	ld.shared.u32 	%r267, [%r9+16];
	ld.shared.u32 	%r268, [%r10+256];
	mad.lo.s32 	%r269, %r268, %r267, %r260;
	ld.shared.u32 	%r270, [%r9+2064];
	mad.lo.s32 	%r271, %r270, %r268, %r262;
	ld.shared.u32 	%r272, [%r9+4112];
	mad.lo.s32 	%r273, %r268, %r272, %r264;
	ld.shared.u32 	%r274, [%r9+6160];
	mad.lo.s32 	%r275, %r274, %r268, %r266;
	ld.shared.u32 	%r276, [%r9+20];
	ld.shared.u32 	%r277, [%r10+320];
	mad.lo.s32 	%r278, %r277, %r276, %r269;
	ld.shared.u32 	%r279, [%r9+2068];
	mad.lo.s32 	%r280, %r279, %r277, %r271;
	ld.shared.u32 	%r281, [%r9+4116];
	mad.lo.s32 	%r282, %r277, %r281, %r273;
	ld.shared.u32 	%r283, [%r9+6164];
	mad.lo.s32 	%r284, %r283, %r277, %r275;
	ld.shared.u32 	%r285, [%r9+24];
	ld.shared.u32 	%r286, [%r10+384];
	mad.lo.s32 	%r287, %r286, %r285, %r278;
	ld.shared.u32 	%r288, [%r9+2072];
	mad.lo.s32 	%r289, %r288, %r286, %r280;
	ld.shared.u32 	%r290, [%r9+4120];
	mad.lo.s32 	%r291, %r286, %r290, %r282;
	ld.shared.u32 	%r292, [%r9+6168];
	mad.lo.s32 	%r293, %r292, %r286, %r284;
	ld.shared.u32 	%r294, [%r9+28];
	ld.shared.u32 	%r295, [%r10+448];
	mad.lo.s32 	%r296, %r295, %r294, %r287;
	ld.shared.u32 	%r297, [%r9+2076];
	mad.lo.s32 	%r298, %r297, %r295, %r289;
	ld.shared.u32 	%r299, [%r9+4124];
	mad.lo.s32 	%r300, %r295, %r299, %r291;
	ld.shared.u32 	%r301, [%r9+6172];
	mad.lo.s32 	%r302, %r301, %r295, %r293;
	ld.shared.u32 	%r303, [%r9+32];
	ld.shared.u32 	%r304, [%r10+512];
	mad.lo.s32 	%r305, %r304, %r303, %r296;
	ld.shared.u32 	%r306, [%r9+2080];
	mad.lo.s32 	%r307, %r306, %r304, %r298;
	ld.shared.u32 	%r308, [%r9+4128];
	mad.lo.s32 	%r309, %r304, %r308, %r300;
	ld.shared.u32 	%r310, [%r9+6176];
	mad.lo.s32 	%r311, %r310, %r304, %r302;
	ld.shared.u32 	%r312, [%r9+36];
	ld.shared.u32 	%r313, [%r10+576];
	mad.lo.s32 	%r314, %r313, %r312, %r305;
	ld.shared.u32 	%r315, [%r9+2084];
	mad.lo.s32 	%r316, %r315, %r313, %r307;
	ld.shared.u32 	%r317, [%r9+4132];
	mad.lo.s32 	%r318, %r313, %r317, %r309;
	ld.shared.u32 	%r319, [%r9+6180];
	mad.lo.s32 	%r320, %r319, %r313, %r311;
	ld.shared.u32 	%r321, [%r9+40];
	ld.shared.u32 	%r322, [%r10+640];
	mad.lo.s32 	%r323, %r322, %r321, %r314;
	ld.shared.u32 	%r324, [%r9+2088];
	mad.lo.s32 	%r325, %r324, %r322, %r316;
	ld.shared.u32 	%r326, [%r9+4136];
	mad.lo.s32 	%r327, %r322, %r326, %r318;
	ld.shared.u32 	%r328, [%r9+6184];
	mad.lo.s32 	%r329, %r328, %r322, %r320;
	ld.shared.u32 	%r330, [%r9+44];
	ld.shared.u32 	%r331, [%r10+704];
	mad.lo.s32 	%r332, %r331, %r330, %r323;
	ld.shared.u32 	%r333, [%r9+2092];
	mad.lo.s32 	%r334, %r333, %r331, %r325;
	ld.shared.u32 	%r335, [%r9+4140];
	mad.lo.s32 	%r336, %r331, %r335, %r327;
	ld.shared.u32 	%r337, [%r9+6188];
	mad.lo.s32 	%r338, %r337, %r331, %r329;
	ld.shared.u32 	%r339, [%r9+48];
	ld.shared.u32 	%r340, [%r10+768];
	mad.lo.s32 	%r341, %r340, %r339, %r332;
	ld.shared.u32 	%r342, [%r9+2096];
	mad.lo.s32 	%r343, %r342, %r340, %r334;
	ld.shared.u32 	%r344, [%r9+4144];
	mad.lo.s32 	%r345, %r340, %r344, %r336;
	ld.shared.u32 	%r346, [%r9+6192];
	mad.lo.s32 	%r347, %r346, %r340, %r338;
	ld.shared.u32 	%r348, [%r9+52];
	ld.shared.u32 	%r349, [%r10+832];
	mad.lo.s32 	%r350, %r349, %r348, %r341;
	ld.shared.u32 	%r351, [%r9+2100];
	mad.lo.s32 	%r352, %r351, %r349, %r343;
	ld.shared.u32 	%r353, [%r9+4148];
	mad.lo.s32 	%r354, %r349, %r353, %r345;
	ld.shared.u32 	%r355, [%r9+6196];
	mad.lo.s32 	%r356, %r355, %r349, %r347;
	ld.shared.u32 	%r357, [%r9+56];
	ld.shared.u32 	%r358, [%r10+896];
	mad.lo.s32 	%r359, %r358, %r357, %r350;
	ld.shared.u32 	%r360, [%r9+2104];
	mad.lo.s32 	%r361, %r360, %r358, %r352;
	ld.shared.u32 	%r362, [%r9+4152];
	mad.lo.s32 	%r363, %r358, %r362, %r354;
	ld.shared.u32 	%r364, [%r9+6200];
	mad.lo.s32 	%r365, %r364, %r358, %r356;
	ld.shared.u32 	%r366, [%r9+60];
	ld.shared.u32 	%r367, [%r10+960];
	mad.lo.s32 	%r368, %r367, %r366, %r359;
	ld.shared.u32 	%r369, [%r9+2108];
	mad.lo.s32 	%r370, %r369, %r367, %r361;
	ld.shared.u32 	%r371, [%r9+4156];
	mad.lo.s32 	%r372, %r367, %r371, %r363;
	ld.shared.u32 	%r373, [%r9+6204];
	mad.lo.s32 	%r374, %r373, %r367, %r365;
	ld.shared.u32 	%r375, [%r9+64];
	ld.shared.u32 	%r376, [%r10+1024];
	mad.lo.s32 	%r377, %r376, %r375, %r368;
	ld.shared.u32 	%r378, [%r9+2112];
	mad.lo.s32 	%r379, %r378, %r376, %r370;
	ld.shared.u32 	%r380, [%r9+4160];
	mad.lo.s32 	%r381, %r376, %r380, %r372;
	ld.shared.u32 	%r382, [%r9+6208];
	mad.lo.s32 	%r383, %r382, %r376, %r374;
	ld.shared.u32 	%r384, [%r9+68];
	ld.shared.u32 	%r385, [%r10+1088];
	mad.lo.s32 	%r386, %r385, %r384, %r377;
	ld.shared.u32 	%r387, [%r9+2116];
	mad.lo.s32 	%r388, %r387, %r385, %r379;
	ld.shared.u32 	%r389, [%r9+4164];
	mad.lo.s32 	%r390, %r385, %r389, %r381;
	ld.shared.u32 	%r391, [%r9+6212];
	mad.lo.s32 	%r392, %r391, %r385, %r383;
	ld.shared.u32 	%r393, [%r9+72];
	ld.shared.u32 	%r394, [%r10+1152];
	mad.lo.s32 	%r395, %r394, %r393, %r386;
	ld.shared.u32 	%r396, [%r9+2120];
	mad.lo.s32 	%r397, %r396, %r394, %r388;
	ld.shared.u32 	%r398, [%r9+4168];
	mad.lo.s32 	%r399, %r394, %r398, %r390;
	ld.shared.u32 	%r400, [%r9+6216];
	mad.lo.s32 	%r401, %r400, %r394, %r392;
	ld.shared.u32 	%r402, [%r9+76];
	ld.shared.u32 	%r403, [%r10+1216];
	mad.lo.s32 	%r404, %r403, %r402, %r395;
	ld.shared.u32 	%r405, [%r9+2124];
	mad.lo.s32 	%r406, %r405, %r403, %r397;
	ld.shared.u32 	%r407, [%r9+4172];
	mad.lo.s32 	%r408, %r403, %r407, %r399;
	ld.shared.u32 	%r409, [%r9+6220];
	mad.lo.s32 	%r410, %r409, %r403, %r401;
	ld.shared.u32 	%r411, [%r9+80];
	ld.shared.u32 	%r412, [%r10+1280];
	mad.lo.s32 	%r413, %r412, %r411, %r404;
	ld.shared.u32 	%r414, [%r9+2128];
	mad.lo.s32 	%r415, %r414, %r412, %r406;
	ld.shared.u32 	%r416, [%r9+4176];
	mad.lo.s32 	%r417, %r412, %r416, %r408;
	ld.shared.u32 	%r418, [%r9+6224];
	mad.lo.s32 	%r419, %r418, %r412, %r410;
	ld.shared.u32 	%r420, [%r9+84];
	ld.shared.u32 	%r421, [%r10+1344];
	mad.lo.s32 	%r422, %r421, %r420, %r413;
	ld.shared.u32 	%r423, [%r9+2132];
	mad.lo.s32 	%r424, %r423, %r421, %r415;
	ld.shared.u32 	%r425, [%r9+4180];
	mad.lo.s32 	%r426, %r421, %r425, %r417;
	ld.shared.u32 	%r427, [%r9+6228];
	mad.lo.s32 	%r428, %r427, %r421, %r419;
	ld.shared.u32 	%r429, [%r9+88];
	ld.shared.u32 	%r430, [%r10+1408];
	mad.lo.s32 	%r431, %r430, %r429, %r422;
	ld.shared.u32 	%r432, [%r9+2136];
	mad.lo.s32 	%r433, %r432, %r430, %r424;
	ld.shared.u32 	%r434, [%r9+4184];
	mad.lo.s32 	%r435, %r430, %r434, %r426;
	ld.shared.u32 	%r436, [%r9+6232];
	mad.lo.s32 	%r437, %r436, %r430, %r428;
	ld.shared.u32 	%r438, [%r9+92];
	ld.shared.u32 	%r439, [%r10+1472];
	mad.lo.s32 	%r440, %r439, %r438, %r431;
	ld.shared.u32 	%r441, [%r9+2140];
	mad.lo.s32 	%r442, %r441, %r439, %r433;
	ld.shared.u32 	%r443, [%r9+4188];
	mad.lo.s32 	%r444, %r439, %r443, %r435;
	ld.shared.u32 	%r445, [%r9+6236];
	mad.lo.s32 	%r446, %r445, %r439, %r437;
	ld.shared.u32 	%r447, [%r9+96];
	ld.shared.u32 	%r448, [%r10+1536];
	mad.lo.s32 	%r449, %r448, %r447, %r440;
	ld.shared.u32 	%r450, [%r9+2144];
	mad.lo.s32 	%r451, %r450, %r448, %r442;
	ld.shared.u32 	%r452, [%r9+4192];
	mad.lo.s32 	%r453, %r448, %r452, %r444;
	ld.shared.u32 	%r454, [%r9+6240];
	mad.lo.s32 	%r455, %r454, %r448, %r446;
	ld.shared.u32 	%r456, [%r9+100];
	ld.shared.u32 	%r457, [%r10+1600];
	mad.lo.s32 	%r458, %r457, %r456, %r449;
	ld.shared.u32 	%r459, [%r9+2148];
	mad.lo.s32 	%r460, %r459, %r457, %r451;
	ld.shared.u32 	%r461, [%r9+4196];
	mad.lo.s32 	%r462, %r457, %r461, %r453;
	ld.shared.u32 	%r463, [%r9+6244];
	mad.lo.s32 	%r464, %r463, %r457, %r455;
	ld.shared.u32 	%r465, [%r9+104];
	ld.shared.u32 	%r466, [%r10+1664];
	mad.lo.s32 	%r467, %r466, %r465, %r458;
	ld.shared.u32 	%r468, [%r9+2152];
	mad.lo.s32 	%r469, %r468, %r466, %r460;
	ld.shared.u32 	%r470, [%r9+4200];
	mad.lo.s32 	%r471, %r466, %r470, %r462;
	ld.shared.u32 	%r472, [%r9+6248];
	mad.lo.s32 	%r473, %r472, %r466, %r464;
	ld.shared.u32 	%r474, [%r9+108];
	ld.shared.u32 	%r475, [%r10+1728];
	mad.lo.s32 	%r476, %r475, %r474, %r467;
	ld.shared.u32 	%r477, [%r9+2156];
	mad.lo.s32 	%r478, %r477, %r475, %r469;
	ld.shared.u32 	%r479, [%r9+4204];
	mad.lo.s32 	%r480, %r475, %r479, %r471;
	ld.shared.u32 	%r481, [%r9+6252];
	mad.lo.s32 	%r482, %r481, %r475, %r473;
	ld.shared.u32 	%r483, [%r9+112];
	ld.shared.u32 	%r484, [%r10+1792];
	mad.lo.s32 	%r485, %r484, %r483, %r476;
	ld.shared.u32 	%r486, [%r9+2160];
	mad.lo.s32 	%r487, %r486, %r484, %r478;
	ld.shared.u32 	%r488, [%r9+4208];
	mad.lo.s32 	%r489, %r484, %r488, %r480;
	ld.shared.u32 	%r490, [%r9+6256];
	mad.lo.s32 	%r491, %r490, %r484, %r482;
	ld.shared.u32 	%r492, [%r9+116];
	ld.shared.u32 	%r493, [%r10+1856];
	mad.lo.s32 	%r494, %r493, %r492, %r485;
	ld.shared.u32 	%r495, [%r9+2164];
	mad.lo.s32 	%r496, %r495, %r493, %r487;
	ld.shared.u32 	%r497, [%r9+4212];
	mad.lo.s32 	%r498, %r493, %r497, %r489;
	ld.shared.u32 	%r499, [%r9+6260];
	mad.lo.s32 	%r500, %r499, %r493, %r491;
	ld.shared.u32 	%r501, [%r9+120];
	ld.shared.u32 	%r502, [%r10+1920];
	mad.lo.s32 	%r503, %r502, %r501, %r494;
	ld.shared.u32 	%r504, [%r9+2168];
	mad.lo.s32 	%r505, %r504, %r502, %r496;
	ld.shared.u32 	%r506, [%r9+4216];
	mad.lo.s32 	%r507, %r502, %r506, %r498;
	ld.shared.u32 	%r508, [%r9+6264];
	mad.lo.s32 	%r509, %r508, %r502, %r500;
	ld.shared.u32 	%r510, [%r9+124];
	ld.shared.u32 	%r511, [%r10+1984];
	mad.lo.s32 	%r533, %r511, %r510, %r503;
	ld.shared.u32 	%r512, [%r9+2172];
	mad.lo.s32 	%r532, %r512, %r511, %r505;
	ld.shared.u32 	%r513, [%r9+4220];
	mad.lo.s32 	%r531, %r511, %r513, %r507;
	ld.shared.u32 	%r514, [%r9+6268];
	mad.lo.s32 	%r530, %r514, %r511, %r509;
	bar.sync 	0;
	add.s32 	%r529, %r529, 1;
	setp.ne.s32 	%p25, %r529, 16;
	@%p25 bra 	$L__BB3_6;
	ld.param.u64 	%rd53, [_Z20shared_matmul_unrollPKiS0_Piiii_param_2];
	mad.lo.s32 	%r515, %r25, %r61, %r21;
	cvta.to.global.u64 	%rd44, %rd53;
	mul.wide.u32 	%rd45, %r515, 4;
	add.s64 	%rd46, %rd44, %rd45;
	st.global.u32 	[%rd46], %r533;
	add.s32 	%r516, %r25, %r6;
	mad.lo.s32 	%r517, %r516, %r61, %r21;
	mul.wide.u32 	%rd47, %r517, 4;
	add.s64 	%rd48, %rd44, %rd47;
	st.global.u32 	[%rd48], %r532;
	add.s32 	%r518, %r516, %r6;
	mad.lo.s32 	%r519, %r518, %r61, %r21;
	mul.wide.u32 	%rd49, %r519, 4;
	add.s64 	%rd50, %rd44, %rd49;
	st.global.u32 	[%rd50], %r531;
	add.s32 	%r520, %r518, %r6;
	mad.lo.s32 	%r521, %r520, %r61, %r21;
	mul.wide.u32 	%rd51, %r521, 4;
	add.s64 	%rd52, %rd44, %rd51;
	st.global.u32 	[%rd52], %r530;
$L__BB3_33:
	add.s32 	%r56, %r528, 1;
	mad.lo.s32 	%r527, %r6, %r528, %r6;
	shl.b32 	%r522, %r527, 2;
	setp.lt.u32 	%p26, %r522, %r60;
	mov.u32 	%r528, %r56;
	@%p26 bra 	$L__BB3_4;
$L__BB3_34:
	add.s32 	%r58, %r526, 1;
	mov.u32 	%r523, %nctaid.x;
	mul.lo.s32 	%r524, %r1, %r523;
	mad.lo.s32 	%r525, %r524, %r526, %r524;
	setp.lt.u32 	%p27, %r525, %r61;
	mov.u32 	%r526, %r58;
	@%p27 bra 	$L__BB3_2;
$L__BB3_35:
	ret;
$L__BB3_36:
	setp.gt.u32 	%p8, %r535, 511;
	@%p8 bra 	$L__BB3_38;
	and.b32  	%r79, %r535, 31;
	shr.u32 	%r80, %r535, 5;
	add.s32 	%r81, %r26, %r80;
	add.s32 	%r82, %r79, %r32;
	mad.lo.s32 	%r83, %r81, %r62, %r82;
	mul.wide.u32 	%rd6, %r83, 4;
	add.s64 	%rd7, %rd1, %rd6;
	ld.global.u32 	%r84, [%rd7];
	shl.b32 	%r85, %r80, 7;
	mov.u32 	%r86, _ZZ20shared_matmul_unrollPKiS0_PiiiiE5smemA;
	add.s32 	%r87, %r86, %r85;
	shl.b32 	%r88, %r535, 2;
	and.b32  	%r89, %r88, 124;
	add.s32 	%r90, %r87, %r89;
	st.shared.u32 	[%r90], %r84;
	add.s32 	%r91, %r81, %r6;
	mad.lo.s32 	%r92, %r91, %r62, %r82;
	mul.wide.u32 	%rd8, %r92, 4;
	add.s64 	%rd9, %rd1, %rd8;
	ld.global.u32 	%r93, [%rd9];
	st.shared.u32 	[%r90+2048], %r93;
	add.s32 	%r94, %r91, %r6;
	mad.lo.s32 	%r95, %r94, %r62, %r82;
	mul.wide.u32 	%rd10, %r95, 4;
	add.s64 	%rd11, %rd1, %rd10;
	ld.global.u32 	%r96, [%rd11];
	st.shared.u32 	[%r90+4096], %r96;
	add.s32 	%r97, %r94, %r6;
	mad.lo.s32 	%r98, %r97, %r62, %r82;
	mul.wide.u32 	%rd12, %r98, 4;
	add.s64 	%rd13, %rd1, %rd12;
	ld.global.u32 	%r99, [%rd13];
	st.shared.u32 	[%r90+6144], %r99;
$L__BB3_38:
	setp.gt.u32 	%p9, %r536, 511;
	@%p9 bra 	$L__BB3_40;
	and.b32  	%r100, %r536, 31;
	shr.u32 	%r101, %r536, 5;
	add.s32 	%r102, %r26, %r101;
	add.s32 	%r103, %r100, %r32;
	mad.lo.s32 	%r104, %r102, %r62, %r103;
	mul.wide.u32 	%rd14, %r104, 4;
	add.s64 	%rd15, %rd1, %rd14;
	ld.global.u32 	%r105, [%rd15];
	shl.b32 	%r106, %r101, 7;
	mov.u32 	%r107, _ZZ20shared_matmul_unrollPKiS0_PiiiiE5smemA;
	add.s32 	%r108, %r107, %r106;
	shl.b32 	%r109, %r536, 2;
	and.b32  	%r110, %r109, 124;
	add.s32 	%r111, %r108, %r110;
	st.shared.u32 	[%r111], %r105;
	add.s32 	%r112, %r102, %r6;
	mad.lo.s32 	%r113, %r112, %r62, %r103;
	mul.wide.u32 	%rd16, %r113, 4;
	add.s64 	%rd17, %rd1, %rd16;
	ld.global.u32 	%r114, [%rd17];
	st.shared.u32 	[%r111+2048], %r114;
	add.s32 	%r115, %r112, %r6;
	mad.lo.s32 	%r116, %r115, %r62, %r103;
	mul.wide.u32 	%rd18, %r116, 4;
	add.s64 	%rd19, %rd1, %rd18;
	ld.global.u32 	%r117, [%rd19];
	st.shared.u32 	[%r111+4096], %r117;
	add.s32 	%r118, %r115, %r6;
	mad.lo.s32 	%r119, %r118, %r62, %r103;
	mul.wide.u32 	%rd20, %r119, 4;
	add.s64 	%rd21, %rd1, %rd20;
	ld.global.u32 	%r120, [%rd21];
	st.shared.u32 	[%r111+6144], %r120;
$L__BB3_40:
	add.s32 	%r537, %r537, 2;
	add.s32 	%r536, %r536, %r17;
	add.s32 	%r535, %r535, %r17;
	setp.eq.s32 	%p10, %r537, 0;
	mov.u32 	%r534, %r12;
	@%p10 bra 	$L__BB3_8;
	bra.uni 	$L__BB3_36;

}
	// .globl	_Z17shared_matmul_regPKiS0_Piiii
.visible .entry _Z17shared_matmul_regPKiS0_Piiii(
	.param .u64 .ptr .align 1 _Z17shared_matmul_regPKiS0_Piiii_param_0,
	.param .u64 .ptr .align 1 _Z17shared_matmul_regPKiS0_Piiii_param_1,
	.param .u64 .ptr .align 1 _Z17shared_matmul_regPKiS0_Piiii_param_2,
	.param .u32 _Z17shared_matmul_regPKiS0_Piiii_param_3,
	.param .u32 _Z17shared_matmul_regPKiS0_Piiii_param_4,
	.param .u32 _Z17shared_matmul_regPKiS0_Piiii_param_5
)
{
	.reg .pred 	%p<34>;
	.reg .b32 	%r<367>;
	.reg .b64 	%rd<37>;
	// demoted variable
	.shared .align 4 .b8 _ZZ17shared_matmul_regPKiS0_PiiiiE5smemA[2048];
	// demoted variable
	.shared .align 4 .b8 _ZZ17shared_matmul_regPKiS0_PiiiiE5smemB[2048];
	ld.param.u64 	%rd5, [_Z17shared_matmul_regPKiS0_Piiii_param_0];
	ld.param.u64 	%rd6, [_Z17shared_matmul_regPKiS0_Piiii_param_1];
	ld.param.u64 	%rd4, [_Z17shared_matmul_regPKiS0_Piiii_param_2];
	ld.param.u32 	%r61, [_Z17shared_matmul_regPKiS0_Piiii_param_3];
	ld.param.u32 	%r62, [_Z17shared_matmul_regPKiS0_Piiii_param_4];
	ld.param.u32 	%r63, [_Z17shared_matmul_regPKiS0_Piiii_param_5];
	cvta.to.global.u64 	%rd1, %rd5;
	cvta.to.global.u64 	%rd2, %rd6;
	mov.u32 	%r1, %ntid.x;
	mov.u32 	%r2, %ntid.y;
	mul.lo.s32 	%r3, %r1, %r2;
	setp.eq.s32 	%p1, %r62, 0;
	@%p1 bra 	$L__BB4_41;
	div.u32 	%r65, 512, %r3;
	mov.u32 	%r66, %ctaid.x;
	mul.lo.s32 	%r4, %r66, %r1;
	mov.u32 	%r5, %tid.x;
	mov.u32 	%r67, %nctaid.y;
	mul.lo.s32 	%r6, %r2, %r67;
	mov.u32 	%r68, %ctaid.y;
	mul.lo.s32 	%r7, %r68, %r2;
	mov.u32 	%r8, %tid.y;
	shl.b32 	%r69, %r8, 7;
	mov.u32 	%r70, _ZZ17shared_matmul_regPKiS0_PiiiiE5smemA;
	add.s32 	%r9, %r70, %r69;
	shl.b32 	%r71, %r5, 2;
	mov.u32 	%r72, _ZZ17shared_matmul_regPKiS0_PiiiiE5smemB;
	add.s32 	%r10, %r72, %r71;
	max.u32 	%r73, %r65, 1;
	and.b32  	%r11, %r73, 3;
	and.b32  	%r12, %r73, 1020;
	neg.s32 	%r13, %r12;
	add.s32 	%r74, %r8, %r2;
	mad.lo.s32 	%r14, %r1, %r74, %r5;
	shl.b32 	%r15, %r3, 2;
	shl.b32 	%r75, %r2, 1;
	add.s32 	%r76, %r8, %r75;
	mad.lo.s32 	%r16, %r1, %r76, %r5;
	mad.lo.s32 	%r77, %r2, 3, %r8;
	mad.lo.s32 	%r17, %r1, %r77, %r5;
	mad.lo.s32 	%r18, %r8, %r1, %r5;
	mov.u32 	%r78, %nctaid.x;
	mul.lo.s32 	%r19, %r1, %r78;
	cvta.to.global.u64 	%rd3, %rd4;
	mov.b32 	%r353, 0;
	mov.u32 	%r354, %r353;
$L__BB4_2:
	setp.eq.s32 	%p2, %r61, 0;
	add.s32 	%r79, %r4, %r5;
	add.s32 	%r22, %r79, %r353;
	@%p2 bra 	$L__BB4_40;
	add.s32 	%r23, %r353, %r4;
	mov.b32 	%r355, 0;
	mov.u32 	%r356, %r355;
$L__BB4_4:
	setp.ge.s32 	%p3, %r22, %r62;
	add.s32 	%r81, %r7, %r8;
	add.s32 	%r26, %r81, %r355;
	setp.ge.s32 	%p4, %r26, %r61;
	or.pred  	%p5, %p3, %p4;
	@%p5 bra 	$L__BB4_39;
	add.s32 	%r27, %r355, %r7;
	mov.b32 	%r357, 0;
	mov.u32 	%r358, %r357;
$L__BB4_6:
	setp.gt.u32 	%p6, %r3, 512;
	@%p6 bra 	$L__BB4_37;
	setp.gt.u32 	%p7, %r3, 128;
	shl.b32 	%r30, %r357, 5;
	mov.b32 	%r359, 0;
	mov.u32 	%r360, %r18;
	mov.u32 	%r361, %r17;
	mov.u32 	%r362, %r16;
	mov.u32 	%r363, %r14;
	mov.u32 	%r364, %r13;
	@%p7 bra 	$L__BB4_8;
	bra.uni 	$L__BB4_42;
$L__BB4_8:
	setp.eq.s32 	%p13, %r11, 0;
	@%p13 bra 	$L__BB4_17;
	mad.lo.s32 	%r132, %r359, %r2, %r8;
	mad.lo.s32 	%r32, %r132, %r1, %r5;
	setp.gt.u32 	%p14, %r32, 511;
	@%p14 bra 	$L__BB4_11;
	and.b32  	%r133, %r32, 31;
	shr.u32 	%r134, %r32, 5;
	add.s32 	%r135, %r27, %r134;
	add.s32 	%r136, %r133, %r30;
	mad.lo.s32 	%r137, %r135, %r63, %r136;
	mul.wide.u32 	%rd15, %r137, 4;
	add.s64 	%rd16, %rd1, %rd15;
	ld.global.u32 	%r138, [%rd16];
	shl.b32 	%r139, %r134, 7;
	mov.u32 	%r140, _ZZ17shared_matmul_regPKiS0_PiiiiE5smemA;
	add.s32 	%r141, %r140, %r139;
	shl.b32 	%r142, %r32, 2;
	and.b32  	%r143, %r142, 124;
	add.s32 	%r144, %r141, %r143;
	st.shared.u32 	[%r144], %r138;
$L__BB4_11:
	setp.eq.s32 	%p15, %r11, 1;
	@%p15 bra 	$L__BB4_17;
	add.s32 	%r33, %r32, %r3;
	setp.gt.u32 	%p16, %r33, 511;
	@%p16 bra 	$L__BB4_14;
	and.b32  	%r145, %r33, 31;
	shr.u32 	%r146, %r33, 5;
	add.s32 	%r147, %r27, %r146;
	add.s32 	%r148, %r145, %r30;
	mad.lo.s32 	%r149, %r147, %r63, %r148;
	mul.wide.u32 	%rd17, %r149, 4;
	add.s64 	%rd18, %rd1, %rd17;
	ld.global.u32 	%r150, [%rd18];
	shl.b32 	%r151, %r146, 7;
	mov.u32 	%r152, _ZZ17shared_matmul_regPKiS0_PiiiiE5smemA;
	add.s32 	%r153, %r152, %r151;
	shl.b32 	%r154, %r33, 2;
	and.b32  	%r155, %r154, 124;
	add.s32 	%r156, %r153, %r155;
	st.shared.u32 	[%r156], %r150;
$L__BB4_14:
	setp.eq.s32 	%p17, %r11, 2;
	@%p17 bra 	$L__BB4_17;
	add.s32 	%r34, %r33, %r3;
	setp.gt.u32 	%p18, %r34, 511;
	@%p18 bra 	$L__BB4_17;
	and.b32  	%r157, %r34, 31;
	shr.u32 	%r158, %r34, 5;
	add.s32 	%r159, %r27, %r158;
	add.s32 	%r160, %r157, %r30;
	mad.lo.s32 	%r161, %r159, %r63, %r160;
	mul.wide.u32 	%rd19, %r161, 4;
	add.s64 	%rd20, %rd1, %rd19;
	ld.global.u32 	%r162, [%rd20];
	shl.b32 	%r163, %r158, 7;
	mov.u32 	%r164, _ZZ17shared_matmul_regPKiS0_PiiiiE5smemA;
	add.s32 	%r165, %r164, %r163;
	shl.b32 	%r166, %r34, 2;
	and.b32  	%r167, %r166, 124;
	add.s32 	%r168, %r165, %r167;
	st.shared.u32 	[%r168], %r162;
$L__BB4_17:
	mov.b32 	%r366, 0;
	@%p7 bra 	$L__BB4_28;
	mov.b32 	%r365, 0;
$L__BB4_19:
	mad.lo.s32 	%r171, %r365, %r2, %r8;
	mad.lo.s32 	%r46, %r171, %r1, %r5;
	setp.gt.u32 	%p20, %r46, 511;
	@%p20 bra 	$L__BB4_21;
	and.b32  	%r172, %r46, 15;
	shr.u32 	%r173, %r46, 4;
	add.s32 	%r174, %r30, %r173;
	add.s32 	%r175, %r23, %r172;
	mad.lo.s32 	%r176, %r174, %r62, %r175;
	mul.wide.u32 	%rd21, %r176, 4;
	add.s64 	%rd22, %rd2, %rd21;
	ld.global.u32 	%r177, [%rd22];
	shl.b32 	%r178, %r173, 6;
	mov.u32 	%r179, _ZZ17shared_matmul_regPKiS0_PiiiiE5smemB;
	add.s32 	%r180, %r179, %r178;
	shl.b32 	%r181, %r46, 2;
	and.b32  	%r182, %r181, 60;
	add.s32 	%r183, %r180, %r182;
	st.shared.u32 	[%r183], %r177;
$L__BB4_21:
	add.s32 	%r47, %r46, %r3;
	setp.gt.u32 	%p21, %r47, 511;
	@%p21 bra 	$L__BB4_23;
	and.b32  	%r184, %r47, 15;
	shr.u32 	%r185, %r47, 4;
	add.s32 	%r186, %r30, %r185;
	add.s32 	%r187, %r23, %r184;
	mad.lo.s32 	%r188, %r186, %r62, %r187;
	mul.wide.u32 	%rd23, %r188, 4;
	add.s64 	%rd24, %rd2, %rd23;
	ld.global.u32 	%r189, [%rd24];
	shl.b32 	%r190, %r185, 6;
	mov.u32 	%r191, _ZZ17shared_matmul_regPKiS0_PiiiiE5smemB;
	add.s32 	%r192, %r191, %r190;
	shl.b32 	%r193, %r47, 2;
	and.b32  	%r194, %r193, 60;
	add.s32 	%r195, %r192, %r194;
	st.shared.u32 	[%r195], %r189;
$L__BB4_23:
	add.s32 	%r48, %r47, %r3;
	setp.gt.u32 	%p22, %r48, 511;
	@%p22 bra 	$L__BB4_25;
	and.b32  	%r196, %r48, 15;
	shr.u32 	%r197, %r48, 4;
	add.s32 	%r198, %r30, %r197;
	add.s32 	%r199, %r23, %r196;
	mad.lo.s32 	%r200, %r198, %r62, %r199;
	mul.wide.u32 	%rd25, %r200, 4;
	add.s64 	%rd26, %rd2, %rd25;
	ld.global.u32 	%r201, [%rd26];
	shl.b32 	%r202, %r197, 6;
	mov.u32 	%r203, _ZZ17shared_matmul_regPKiS0_PiiiiE5smemB;
	add.s32 	%r204, %r203, %r202;
	shl.b32 	%r205, %r48, 2;
	and.b32  	%r206, %r205, 60;
	add.s32 	%r207, %r204, %r206;
	st.shared.u32 	[%r207], %r201;
$L__BB4_25:
	add.s32 	%r49, %r48, %r3;
	setp.gt.u32 	%p23, %r49, 511;
	@%p23 bra 	$L__BB4_27;
	and.b32  	%r208, %r49, 15;
	shr.u32 	%r209, %r49, 4;
	add.s32 	%r210, %r30, %r209;
	add.s32 	%r211, %r23, %r208;
	mad.lo.s32 	%r212, %r210, %r62, %r211;
	mul.wide.u32 	%rd27, %r212, 4;
	add.s64 	%rd28, %rd2, %rd27;
	ld.global.u32 	%r213, [%rd28];
	shl.b32 	%r214, %r209, 6;
	mov.u32 	%r215, _ZZ17shared_matmul_regPKiS0_PiiiiE5smemB;
	add.s32 	%r216, %r215, %r214;
	shl.b32 	%r217, %r49, 2;
	and.b32  	%r218, %r217, 60;
	add.s32 	%r219, %r216, %r218;
	st.shared.u32 	[%r219], %r213;
$L__BB4_27:
	add.s32 	%r365, %r365, 4;
	setp.ne.s32 	%p24, %r365, %r12;
	mov.u32 	%r366, %r12;
	@%p24 bra 	$L__BB4_19;
$L__BB4_28:
	@%p13 bra 	$L__BB4_37;
	mad.lo.s32 	%r220, %r366, %r2, %r8;
	mad.lo.s32 	%r52, %r220, %r1, %r5;
	setp.gt.u32 	%p26, %r52, 511;
	@%p26 bra 	$L__BB4_31;
	and.b32  	%r221, %r52, 15;
	shr.u32 	%r222, %r52, 4;
	add.s32 	%r223, %r30, %r222;
	add.s32 	%r224, %r23, %r221;
	mad.lo.s32 	%r225, %r223, %r62, %r224;
	mul.wide.u32 	%rd29, %r225, 4;
	add.s64 	%rd30, %rd2, %rd29;
	ld.global.u32 	%r226, [%rd30];
	shl.b32 	%r227, %r222, 6;
	mov.u32 	%r228, _ZZ17shared_matmul_regPKiS0_PiiiiE5smemB;
	add.s32 	%r229, %r228, %r227;
	shl.b32 	%r230, %r52, 2;
	and.b32  	%r231, %r230, 60;
	add.s32 	%r232, %r229, %r231;
	st.shared.u32 	[%r232], %r226;
$L__BB4_31:
	setp.eq.s32 	%p27, %r11, 1;
	@%p27 bra 	$L__BB4_37;
	add.s32 	%r53, %r52, %r3;
	setp.gt.u32 	%p28, %r53, 511;
	@%p28 bra 	$L__BB4_34;
	and.b32  	%r233, %r53, 15;
	shr.u32 	%r234, %r53, 4;
	add.s32 	%r235, %r30, %r234;
	add.s32 	%r236, %r23, %r233;
	mad.lo.s32 	%r237, %r235, %r62, %r236;
	mul.wide.u32 	%rd31, %r237, 4;
	add.s64 	%rd32, %rd2, %rd31;
	ld.global.u32 	%r238, [%rd32];
	shl.b32 	%r239, %r234, 6;
	mov.u32 	%r240, _ZZ17shared_matmul_regPKiS0_PiiiiE5smemB;
	add.s32 	%r241, %r240, %r239;
	shl.b32 	%r242, %r53, 2;
	and.b32  	%r243, %r242, 60;
	add.s32 	%r244, %r241, %r243;
	st.shared.u32 	[%r244], %r238;
$L__BB4_34:
	setp.eq.s32 	%p29, %r11, 2;
	@%p29 bra 	$L__BB4_37;
	add.s32 	%r54, %r53, %r3;
	setp.gt.u32 	%p30, %r54, 511;
	@%p30 bra 	$L__BB4_37;
	and.b32  	%r245, %r54, 15;
	shr.u32 	%r246, %r54, 4;
	add.s32 	%r247, %r30, %r246;
	add.s32 	%r248, %r23, %r245;
	mad.lo.s32 	%r249, %r247, %r62, %r248;
	mul.wide.u32 	%rd33, %r249, 4;
	add.s64 	%rd34, %rd2, %rd33;
	ld.global.u32 	%r250, [%rd34];
	shl.b32 	%r251, %r246, 6;
	mov.u32 	%r252, _ZZ17shared_matmul_regPKiS0_PiiiiE5smemB;
	add.s32 	%r253, %r252, %r251;
	shl.b32 	%r254, %r54, 2;
	and.b32  	%r255, %r254, 60;
	add.s32 	%r256, %r253, %r255;
	st.shared.u32 	[%r256], %r250;
$L__BB4_37:
	bar.sync 	0;
	ld.shared.u32 	%r257, [%r9];
	ld.shared.u32 	%r258, [%r10];
	mad.lo.s32 	%r259, %r258, %r257, %r358;
	ld.shared.u32 	%r260, [%r9+4];
	ld.shared.u32 	%r261, [%r10+64];
	mad.lo.s32 	%r262, %r261, %r260, %r259;
	ld.shared.u32 	%r263, [%r9+8];
	ld.shared.u32 	%r264, [%r10+128];
	mad.lo.s32 	%r265, %r264, %r263, %r262;
	ld.shared.u32 	%r266, [%r9+12];
	ld.shared.u32 	%r267, [%r10+192];
	mad.lo.s32 	%r268, %r267, %r266, %r265;
	ld.shared.u32 	%r269, [%r9+16];
	ld.shared.u32 	%r270, [%r10+256];
	mad.lo.s32 	%r271, %r270, %r269, %r268;
	ld.shared.u32 	%r272, [%r9+20];
	ld.shared.u32 	%r273, [%r10+320];
	mad.lo.s32 	%r274, %r273, %r272, %r271;
	ld.shared.u32 	%r275, [%r9+24];
	ld.shared.u32 	%r276, [%r10+384];
	mad.lo.s32 	%r277, %r276, %r275, %r274;
	ld.shared.u32 	%r278, [%r9+28];
	ld.shared.u32 	%r279, [%r10+448];
	mad.lo.s32 	%r280, %r279, %r278, %r277;
	ld.shared.u32 	%r281, [%r9+32];
	ld.shared.u32 	%r282, [%r10+512];
	mad.lo.s32 	%r283, %r282, %r281, %r280;
	ld.shared.u32 	%r284, [%r9+36];
	ld.shared.u32 	%r285, [%r10+576];
	mad.lo.s32 	%r286, %r285, %r284, %r283;
	ld.shared.u32 	%r287, [%r9+40];
	ld.shared.u32 	%r288, [%r10+640];
	mad.lo.s32 	%r289, %r288, %r287, %r286;
	ld.shared.u32 	%r290, [%r9+44];
	ld.shared.u32 	%r291, [%r10+704];
	mad.lo.s32 	%r292, %r291, %r290, %r289;
	ld.shared.u32 	%r293, [%r9+48];
	ld.shared.u32 	%r294, [%r10+768];
	mad.lo.s32 	%r295, %r294, %r293, %r292;
	ld.shared.u32 	%r296, [%r9+52];
	ld.shared.u32 	%r297, [%r10+832];
	mad.lo.s32 	%r298, %r297, %r296, %r295;
	ld.shared.u32 	%r299, [%r9+56];
	ld.shared.u32 	%r300, [%r10+896];
	mad.lo.s32 	%r301, %r300, %r299, %r298;
	ld.shared.u32 	%r302, [%r9+60];
	ld.shared.u32 	%r303, [%r10+960];
	mad.lo.s32 	%r304, %r303, %r302, %r301;
	ld.shared.u32 	%r305, [%r9+64];
	ld.shared.u32 	%r306, [%r10+1024];
	mad.lo.s32 	%r307, %r306, %r305, %r304;
	ld.shared.u32 	%r308, [%r9+68];
	ld.shared.u32 	%r309, [%r10+1088];
	mad.lo.s32 	%r310, %r309, %r308, %r307;
	ld.shared.u32 	%r311, [%r9+72];
	ld.shared.u32 	%r312, [%r10+1152];
	mad.lo.s32 	%r313, %r312, %r311, %r310;
	ld.shared.u32 	%r314, [%r9+76];
	ld.shared.u32 	%r315, [%r10+1216];
	mad.lo.s32 	%r316, %r315, %r314, %r313;
	ld.shared.u32 	%r317, [%r9+80];
	ld.shared.u32 	%r318, [%r10+1280];
	mad.lo.s32 	%r319, %r318, %r317, %r316;
	ld.shared.u32 	%r320, [%r9+84];
	ld.shared.u32 	%r321, [%r10+1344];
	mad.lo.s32 	%r322, %r321, %r320, %r319;
	ld.shared.u32 	%r323, [%r9+88];
	ld.shared.u32 	%r324, [%r10+1408];
	mad.lo.s32 	%r325, %r324, %r323, %r322;
	ld.shared.u32 	%r326, [%r9+92];
	ld.shared.u32 	%r327, [%r10+1472];
	mad.lo.s32 	%r328, %r327, %r326, %r325;
	ld.shared.u32 	%r329, [%r9+96];
	ld.shared.u32 	%r330, [%r10+1536];
	mad.lo.s32 	%r331, %r330, %r329, %r328;
	ld.shared.u32 	%r332, [%r9+100];
	ld.shared.u32 	%r333, [%r10+1600];
	mad.lo.s32 	%r334, %r333, %r332, %r331;
	ld.shared.u32 	%r335, [%r9+104];
	ld.shared.u32 	%r336, [%r10+1664];
	mad.lo.s32 	%r337, %r336, %r335, %r334;
	ld.shared.u32 	%r338, [%r9+108];
	ld.shared.u32 	%r339, [%r10+1728];
	mad.lo.s32 	%r340, %r339, %r338, %r337;
	ld.shared.u32 	%r341, [%r9+112];
	ld.shared.u32 	%r342, [%r10+1792];
	mad.lo.s32 	%r343, %r342, %r341, %r340;
	ld.shared.u32 	%r344, [%r9+116];
	ld.shared.u32 	%r345, [%r10+1856];
	mad.lo.s32 	%r346, %r345, %r344, %r343;
	ld.shared.u32 	%r347, [%r9+120];
	ld.shared.u32 	%r348, [%r10+1920];
	mad.lo.s32 	%r349, %r348, %r347, %r346;
	ld.shared.u32 	%r350, [%r9+124];
	ld.shared.u32 	%r351, [%r10+1984];
	mad.lo.s32 	%r358, %r351, %r350, %r349;
	bar.sync 	0;
	add.s32 	%r357, %r357, 1;
	setp.ne.s32 	%p31, %r357, 16;
	@%p31 bra 	$L__BB4_6;
	mad.lo.s32 	%r352, %r26, %r62, %r22;
	mul.wide.s32 	%rd35, %r352, 4;
	add.s64 	%rd36, %rd3, %rd35;
	st.global.u32 	[%rd36], %r358;
$L__BB4_39:
	add.s32 	%r57, %r356, 1;
	mad.lo.s32 	%r355, %r6, %r356, %r6;
	setp.lt.u32 	%p32, %r355, %r61;
	mov.u32 	%r356, %r57;
	@%p32 bra 	$L__BB4_4;
$L__BB4_40:
	add.s32 	%r59, %r354, 1;
	mad.lo.s32 	%r353, %r19, %r354, %r19;
	setp.lt.u32 	%p33, %r353, %r62;
	mov.u32 	%r354, %r59;
	@%p33 bra 	$L__BB4_2;
$L__BB4_41:
	ret;
$L__BB4_42:
	setp.gt.u32 	%p8, %r360, 511;
	@%p8 bra 	$L__BB4_44;
	and.b32  	%r84, %r360, 31;
	shr.u32 	%r85, %r360, 5;
	add.s32 	%r86, %r27, %r85;
	add.s32 	%r87, %r84, %r30;
	mad.lo.s32 	%r88, %r86, %r63, %r87;
	mul.wide.u32 	%rd7, %r88, 4;
	add.s64 	%rd8, %rd1, %rd7;
	ld.global.u32 	%r89, [%rd8];
	shl.b32 	%r90, %r85, 7;
	mov.u32 	%r91, _ZZ17shared_matmul_regPKiS0_PiiiiE5smemA;
	add.s32 	%r92, %r91, %r90;
	shl.b32 	%r93, %r360, 2;
	and.b32  	%r94, %r93, 124;
	add.s32 	%r95, %r92, %r94;
	st.shared.u32 	[%r95], %r89;
$L__BB4_44:
	setp.gt.u32 	%p9, %r363, 511;
	@%p9 bra 	$L__BB4_46;
	and.b32  	%r96, %r363, 31;
	shr.u32 	%r97, %r363, 5;
	add.s32 	%r98, %r27, %r97;
	add.s32 	%r99, %r96, %r30;
	mad.lo.s32 	%r100, %r98, %r63, %r99;
	mul.wide.u32 	%rd9, %r100, 4;
	add.s64 	%rd10, %rd1, %rd9;
	ld.global.u32 	%r101, [%rd10];
	shl.b32 	%r102, %r97, 7;
	mov.u32 	%r103, _ZZ17shared_matmul_regPKiS0_PiiiiE5smemA;
	add.s32 	%r104, %r103, %r102;
	shl.b32 	%r105, %r363, 2;
	and.b32  	%r106, %r105, 124;
	add.s32 	%r107, %r104, %r106;
	st.shared.u32 	[%r107], %r101;
$L__BB4_46:
	setp.gt.u32 	%p10, %r362, 511;
	@%p10 bra 	$L__BB4_48;
	and.b32  	%r108, %r362, 31;
	shr.u32 	%r109, %r362, 5;
	add.s32 	%r110, %r27, %r109;
	add.s32 	%r111, %r108, %r30;
	mad.lo.s32 	%r112, %r110, %r63, %r111;
	mul.wide.u32 	%rd11, %r112, 4;
	add.s64 	%rd12, %rd1, %rd11;
	ld.global.u32 	%r113, [%rd12];
	shl.b32 	%r114, %r109, 7;
	mov.u32 	%r115, _ZZ17shared_matmul_regPKiS0_PiiiiE5smemA;
	add.s32 	%r116, %r115, %r114;
	shl.b32 	%r117, %r362, 2;
	and.b32  	%r118, %r117, 124;
	add.s32 	%r119, %r116, %r118;
	st.shared.u32 	[%r119], %r113;
$L__BB4_48:
	setp.gt.u32 	%p11, %r361, 511;
	@%p11 bra 	$L__BB4_50;
	and.b32  	%r120, %r361, 31;
	shr.u32 	%r121, %r361, 5;
	add.s32 	%r122, %r27, %r121;
	add.s32 	%r123, %r120, %r30;
	mad.lo.s32 	%r124, %r122, %r63, %r123;
	mul.wide.u32 	%rd13, %r124, 4;
	add.s64 	%rd14, %rd1, %rd13;
	ld.global.u32 	%r125, [%rd14];
	shl.b32 	%r126, %r121, 7;
	mov.u32 	%r127, _ZZ17shared_matmul_regPKiS0_PiiiiE5smemA;
	add.s32 	%r128, %r127, %r126;
	shl.b32 	%r129, %r361, 2;
	and.b32  	%r130, %r129, 124;
	add.s32 	%r131, %r128, %r130;
	st.shared.u32 	[%r131], %r125;
$L__BB4_50:
	add.s32 	%r364, %r364, 4;
	add.s32 	%r363, %r363, %r15;
	add.s32 	%r362, %r362, %r15;
	add.s32 	%r361, %r361, %r15;
	add.s32 	%r360, %r360, %r15;
	setp.eq.s32 	%p12, %r364, 0;
	mov.u32 	%r359, %r12;
	@%p12 bra 	$L__BB4_8;
	bra.uni 	$L__BB4_42;

}


// ===== COMPILED SASS (sm_100) =====

	.target	sm_100

	.elftype	@"ET_EXEC"


//--------------------- .note.nv.tkinfo           --------------------------
	.section	.note.nv.tkinfo,"",@"SHT_NOTE"
	.sectionflags	@"SHF_NOTE_NV_TKINFO"
	.tkinfo
        /*0018*/ 	.word	0x00000002
        /*0030*/ 	.string	""
        /*0030*/ 	.string	"ptxas"
        /*0030*/ 	.string	"Cuda compilation tools, release 13.0, V13.0.88"
        /*0030*/ 	.string	"Build cuda_13.0.r13.0/compiler.36424714_0"
        /*0030*/ 	.string	"-arch sm_100 -m 64 "



//--------------------- .note.nv.cuinfo           --------------------------
	.section	.note.nv.cuinfo,"",@"SHT_NOTE"
	.sectionflags	@"SHF_NOTE_NV_CUINFO"
        /*0018*/ 	.short	0x0002
        /*001a*/ 	.short	0x0064
        /*001c*/ 	.short	0x0082
	.zero		2


//--------------------- .nv.info                  --------------------------
	.section	.nv.info,"",@"SHT_CUDA_INFO"
	.align	4


	//----- nvinfo : EIATTR_REGCOUNT
	.align		4
        /*0000*/ 	.byte	0x04, 0x2f
        /*0002*/ 	.short	(.L_1 - .L_0)
	.align		4
.L_0:
        /*0004*/ 	.word	index@(_Z12naive_matmulPKiS0_Piiii)
        /*0008*/ 	.word	0x00000020


	//----- nvinfo : EIATTR_FRAME_SIZE
	.align		4
.L_1:
        /*000c*/ 	.byte	0x04, 0x11
        /*000e*/ 	.short	(.L_3 - .L_2)
	.align		4
.L_2:
        /*0010*/ 	.word	index@(_Z12naive_matmulPKiS0_Piiii)
        /*0014*/ 	.word	0x00000000


	//----- nvinfo : EIATTR_REGCOUNT
	.align		4
.L_3:
        /*0018*/ 	.byte	0x04, 0x2f
        /*001a*/ 	.short	(.L_5 - .L_4)
	.align		4
.L_4:
        /*001c*/ 	.word	index@(_Z16coalesced_matmulPKiS0_Piiii)
        /*0020*/ 	.word	0x00000020


	//----- nvinfo : EIATTR_FRAME_SIZE
	.align		4
.L_5:
        /*0024*/ 	.byte	0x04, 0x11
        /*0026*/ 	.short	(.L_7 - .L_6)
	.align		4
.L_6:
        /*0028*/ 	.word	index@(_Z16coalesced_matmulPKiS0_Piiii)
        /*002c*/ 	.word	0x00000000


	//----- nvinfo : EIATTR_REGCOUNT
	.align		4
.L_7:
        /*0030*/ 	.byte	0x04, 0x2f
        /*0032*/ 	.short	(.L_9 - .L_8)
	.align		4
.L_8:
        /*0034*/ 	.word	index@(_Z13shared_matmulPKiS0_Piiii)
        /*0038*/ 	.word	0x00000020


	//----- nvinfo : EIATTR_FRAME_SIZE
	.align		4
.L_9:
        /*003c*/ 	.byte	0x04, 0x11
        /*003e*/ 	.short	(.L_11 - .L_10)
	.align		4
.L_10:
        /*0040*/ 	.word	index@(_Z13shared_matmulPKiS0_Piiii)
        /*0044*/ 	.word	0x00000000


	//----- nvinfo : EIATTR_REGCOUNT
	.align		4
.L_11:
        /*0048*/ 	.byte	0x04, 0x2f
        /*004a*/ 	.short	(.L_13 - .L_12)
	.align		4
.L_12:
        /*004c*/ 	.word	index@(_Z20shared_matmul_unrollPKiS0_Piiii)
        /*0050*/ 	.word	0x0000002a


	//----- nvinfo : EIATTR_FRAME_SIZE
	.align		4
.L_13:
        /*0054*/ 	.byte	0x04, 0x11
        /*0056*/ 	.short	(.L_15 - .L_14)
	.align		4
.L_14:
        /*0058*/ 	.word	index@(_Z20shared_matmul_unrollPKiS0_Piiii)
        /*005c*/ 	.word	0x00000000


	//----- nvinfo : EIATTR_REGCOUNT
	.align		4
.L_15:
        /*0060*/ 	.byte	0x04, 0x2f
        /*0062*/ 	.short	(.L_17 - .L_16)
	.align		4
.L_16:
        /*0064*/ 	.word	index@(_Z17shared_matmul_regPKiS0_Piiii)
        /*0068*/ 	.word	0x00000020


	//----- nvinfo : EIATTR_FRAME_SIZE
	.align		4
.L_17:
        /*006c*/ 	.byte	0x04, 0x11
        /*006e*/ 	.short	(.L_19 - .L_18)
	.align		4
.L_18:
        /*0070*/ 	.word	index@(_Z17shared_matmul_regPKiS0_Piiii)
        /*0074*/ 	.word	0x00000000


	//----- nvinfo : EIATTR_MIN_STACK_SIZE
	.align		4
.L_19:
        /*0078*/ 	.byte	0x04, 0x12
        /*007a*/ 	.short	(.L_21 - .L_20)
	.align		4
.L_20:
        /*007c*/ 	.word	index@(_Z17shared_matmul_regPKiS0_Piiii)
        /*0080*/ 	.word	0x00000000


	//----- nvinfo : EIATTR_MIN_STACK_SIZE
	.align		4
.L_21:
        /*0084*/ 	.byte	0x04, 0x12
        /*0086*/ 	.short	(.L_23 - .L_22)
	.align		4
.L_22:
        /*0088*/ 	.word	index@(_Z20shared_matmul_unrollPKiS0_Piiii)
        /*008c*/ 	.word	0x00000000


	//----- nvinfo : EIATTR_MIN_STACK_SIZE
	.align		4
.L_23:
        /*0090*/ 	.byte	0x04, 0x12
        /*0092*/ 	.short	(.L_25 - .L_24)
	.align		4
.L_24:
        /*0094*/ 	.word	index@(_Z13shared_matmulPKiS0_Piiii)
        /*0098*/ 	.word	0x00000000


	//----- nvinfo : EIATTR_MIN_STACK_SIZE
	.align		4
.L_25:
        /*009c*/ 	.byte	0x04, 0x12
        /*009e*/ 	.short	(.L_27 - .L_26)
	.align		4
.L_26:
        /*00a0*/ 	.word	index@(_Z16coalesced_matmulPKiS0_Piiii)
        /*00a4*/ 	.word	0x00000000


	//----- nvinfo : EIATTR_MIN_STACK_SIZE
	.align		4
.L_27:
        /*00a8*/ 	.byte	0x04, 0x12
        /*00aa*/ 	.short	(.L_29 - .L_28)
	.align		4
.L_28:
        /*00ac*/ 	.word	index@(_Z12naive_matmulPKiS0_Piiii)
        /*00b0*/ 	.word	0x00000000
.L_29:


//--------------------- .nv.compat                --------------------------
	.section	.nv.compat,"",@"SHT_CUDA_COMPAT_INFO"
	.align	4
        /*0000*/ 	.byte	0x02, 0x09, 0x00, 0x00, 0x02, 0x02, 0x01, 0x00, 0x02, 0x05, 0x05, 0x00, 0x03, 0x07, 0x01, 0x01
        /*0010*/ 	.byte	0x02, 0x03, 0x00, 0x00, 0x02, 0x06, 0x01, 0x00, 0x04, 0x0b, 0x08, 0x00, 0x09, 0x00, 0x00, 0x00
        /*0020*/ 	.byte	0x00, 0x00, 0x00, 0x00


//--------------------- .nv.info._Z17shared_matmul_regPKiS0_Piiii --------------------------
	.section	.nv.info._Z17shared_matmul_regPKiS0_Piiii,"",@"SHT_CUDA_INFO"
	.sectionflags	@""
	.align	4


	//----- nvinfo : EIATTR_CUDA_API_VERSION
	.align		4
        /*0000*/ 	.byte	0x04, 0x37
        /*0002*/ 	.short	(.L_31 - .L_30)
.L_30:
        /*0004*/ 	.word	0x00000082


	//----- nvinfo : EIATTR_KPARAM_INFO
	.align		4
.L_31:
        /*0008*/ 	.byte	0x04, 0x17
        /*000a*/ 	.short	(.L_33 - .L_32)
.L_32:
        /*000c*/ 	.word	0x00000000
        /*0010*/ 	.short	0x0005
        /*0012*/ 	.short	0x0020
        /*0014*/ 	.byte	0x00, 0xf0, 0x11, 0x00


	//----- nvinfo : EIATTR_KPARAM_INFO
	.align		4
.L_33:
        /*0018*/ 	.byte	0x04, 0x17
        /*001a*/ 	.short	(.L_35 - .L_34)
.L_34:
        /*001c*/ 	.word	0x00000000
        /*0020*/ 	.short	0x0004
        /*0022*/ 	.short	0x001c
        /*0024*/ 	.byte	0x00, 0xf0, 0x11, 0x00


	//----- nvinfo : EIATTR_KPARAM_INFO
	.align		4
.L_35:
        /*0028*/ 	.byte	0x04, 0x17
        /*002a*/ 	.short	(.L_37 - .L_36)
.L_36:
        /*002c*/ 	.word	0x00000000
        /*0030*/ 	.short	0x0003
        /*0032*/ 	.short	0x0018
        /*0034*/ 	.byte	0x00, 0xf0, 0x11, 0x00


	//----- nvinfo : EIATTR_KPARAM_INFO
	.align		4
.L_37:
        /*0038*/ 	.byte	0x04, 0x17
        /*003a*/ 	.short	(.L_39 - .L_38)
.L_38:
        /*003c*/ 	.word	0x00000000
        /*0040*/ 	.short	0x0002
        /*0042*/ 	.short	0x0010
        /*0044*/ 	.byte	0x00, 0xf5, 0x21, 0x00


	//----- nvinfo : EIATTR_KPARAM_INFO
	.align		4
.L_39:
        /*0048*/ 	.byte	0x04, 0x17
        /*004a*/ 	.short	(.L_41 - .L_40)
.L_40:
        /*004c*/ 	.word	0x00000000
        /*0050*/ 	.short	0x0001
        /*0052*/ 	.short	0x0008
        /*0054*/ 	.byte	0x00, 0xf5, 0x21, 0x00


	//----- nvinfo : EIATTR_KPARAM_INFO
	.align		4
.L_41:
        /*0058*/ 	.byte	0x04, 0x17
        /*005a*/ 	.short	(.L_43 - .L_42)
.L_42:
        /*005c*/ 	.word	0x00000000
        /*0060*/ 	.short	0x0000
        /*0062*/ 	.short	0x0000
        /*0064*/ 	.byte	0x00, 0xf5, 0x21, 0x00


	//----- nvinfo : EIATTR_SPARSE_MMA_MASK
	.align		4
.L_43:
        /*0068*/ 	.byte	0x03, 0x50
        /*006a*/ 	.short	0x0000


	//----- nvinfo : EIATTR_MAXREG_COUNT
	.align		4
        /*006c*/ 	.byte	0x03, 0x1b
        /*006e*/ 	.short	0x00ff


	//----- nvinfo : EIATTR_NUM_BARRIERS
	.align		4
        /*0070*/ 	.byte	0x02, 0x4c
        /*0072*/ 	.byte	0x01
	.zero		1


	//----- nvinfo : EIATTR_MERCURY_ISA_VERSION
	.align		4
        /*0074*/ 	.byte	0x03, 0x5f
        /*0076*/ 	.short	0x0101


	//----- nvinfo : EIATTR_VRC_CTA_INIT_COUNT
	.align		4
        /*0078*/ 	.byte	0x02, 0x4a
	.zero		1
	.zero		1


	//----- nvinfo : EIATTR_EXIT_INSTR_OFFSETS
	.align		4
        /*007c*/ 	.byte	0x04, 0x1c
        /*007e*/ 	.short	(.L_45 - .L_44)


	//   ....[0]....
.L_44:
        /*0080*/ 	.word	0x00000050


	//   ....[1]....
        /*0084*/ 	.word	0x00001e90


	//----- nvinfo : EIATTR_CRS_STACK_SIZE
	.align		4
.L_45:
        /*0088*/ 	.byte	0x04, 0x1e
        /*008a*/ 	.short	(.L_47 - .L_46)
.L_46:
        /*008c*/ 	.word	0x00000000


	//----- nvinfo : EIATTR_CBANK_PARAM_SIZE
	.align		4
.L_47:
        /*0090*/ 	.byte	0x03, 0x19
        /*0092*/ 	.short	0x0024


	//----- nvinfo : EIATTR_PARAM_CBANK
	.align		4
        /*0094*/ 	.byte	0x04, 0x0a
        /*0096*/ 	.short	(.L_49 - .L_48)
	.align		4
.L_48:
        /*0098*/ 	.word	index@(.nv.constant0._Z17shared_matmul_regPKiS0_Piiii)
        /*009c*/ 	.short	0x0380
        /*009e*/ 	.short	0x0024


	//----- nvinfo : EIATTR_SW_WAR
	.align		4
.L_49:
        /*00a0*/ 	.byte	0x04, 0x36
        /*00a2*/ 	.short	(.L_51 - .L_50)
.L_50:
        /*00a4*/ 	.word	0x00000008
.L_51:


//--------------------- .nv.info._Z20shared_matmul_unrollPKiS0_Piiii --------------------------
	.section	.nv.info._Z20shared_matmul_unrollPKiS0_Piiii,"",@"SHT_CUDA_INFO"
	.sectionflags	@""
	.align	4


	//----- nvinfo : EIATTR_CUDA_API_VERSION
	.align		4
        /*0000*/ 	.byte	0x04, 0x37
        /*0002*/ 	.short	(.L_53 - .L_52)
.L_52:
        /*0004*/ 	.word	0x00000082


	//----- nvinfo : EIATTR_KPARAM_INFO
	.align		4
.L_53:
        /*0008*/ 	.byte	0x04, 0x17
        /*000a*/ 	.short	(.L_55 - .L_54)
.L_54:
        /*000c*/ 	.word	0x00000000
        /*0010*/ 	.short	0x0005
        /*0012*/ 	.short	0x0020
        /*0014*/ 	.byte	0x00, 0xf0, 0x11, 0x00


	//----- nvinfo : EIATTR_KPARAM_INFO
	.align		4
.L_55:
        /*0018*/ 	.byte	0x04, 0x17
        /*001a*/ 	.short	(.L_57 - .L_56)
.L_56:
        /*001c*/ 	.word	0x00000000
        /*0020*/ 	.short	0x0004
        /*0022*/ 	.short	0x001c
        /*0024*/ 	.byte	0x00, 0xf0, 0x11, 0x00


	//----- nvinfo : EIATTR_KPARAM_INFO
	.align		4
.L_57:
        /*0028*/ 	.byte	0x04, 0x17
        /*002a*/ 	.short	(.L_59 - .L_58)
.L_58:
        /*002c*/ 	.word	0x00000000
        /*0030*/ 	.short	0x0003
        /*0032*/ 	.short	0x0018
        /*0034*/ 	.byte	0x00, 0xf0, 0x11, 0x00


	//----- nvinfo : EIATTR_KPARAM_INFO
	.align		4
.L_59:
        /*0038*/ 	.byte	0x04, 0x17
        /*003a*/ 	.short	(.L_61 - .L_60)
.L_60:
        /*003c*/ 	.word	0x00000000
        /*0040*/ 	.short	0x0002
        /*0042*/ 	.short	0x0010
        /*0044*/ 	.byte	0x00, 0xf5, 0x21, 0x00


	//----- nvinfo : EIATTR_KPARAM_INFO
	.align		4
.L_61:
        /*0048*/ 	.byte	0x04, 0x17
        /*004a*/ 	.short	(.L_63 - .L_62)
.L_62:
        /*004c*/ 	.word	0x00000000
        /*0050*/ 	.short	0x0001
        /*0052*/ 	.short	0x0008
        /*0054*/ 	.byte	0x00, 0xf5, 0x21, 0x00


	//----- nvinfo : EIATTR_KPARAM_INFO
	.align		4
.L_63:
        /*0058*/ 	.byte	0x04, 0x17
        /*005a*/ 	.short	(.L_65 - .L_64)
.L_64:
        /*005c*/ 	.word	0x00000000
        /*0060*/ 	.short	0x0000
        /*0062*/ 	.short	0x0000
        /*0064*/ 	.byte	0x00, 0xf5, 0x21, 0x00


	//----- nvinfo : EIATTR_SPARSE_MMA_MASK
	.align		4
.L_65:
        /*0068*/ 	.byte	0x03, 0x50
        /*006a*/ 	.short	0x0000


	//----- nvinfo : EIATTR_MAXREG_COUNT
	.align		4
        /*006c*/ 	.byte	0x03, 0x1b
        /*006e*/ 	.short	0x00ff


	//----- nvinfo : EIATTR_NUM_BARRIERS
	.align		4
        /*0070*/ 	.byte	0x02, 0x4c
        /*0072*/ 	.byte	0x01
	.zero		1


	//----- nvinfo : EIATTR_MERCURY_ISA_VERSION
	.align		4
        /*0074*/ 	.byte	0x03, 0x5f
        /*0076*/ 	.short	0x0101


	//----- nvinfo : EIATTR_VRC_CTA_INIT_COUNT
	.align		4
        /*0078*/ 	.byte	0x02, 0x4a
	.zero		1
	.zero		1


	//----- nvinfo : EIATTR_EXIT_INSTR_OFFSETS
	.align		4
        /*007c*/ 	.byte	0x04, 0x1c
        /*007e*/ 	.short	(.L_67 - .L_66)


	//   ....[0]....
.L_66:
        /*0080*/ 	.word	0x00000050


	//   ....[1]....
        /*0084*/ 	.word	0x000024c0


	//----- nvinfo : EIATTR_CRS_STACK_SIZE
	.align		4
.L_67:
        /*0088*/ 	.byte	0x04, 0x1e
        /*008a*/ 	.short	(.L_69 - .L_68)
.L_68:
        /*008c*/ 	.word	0x00000000


	//----- nvinfo : EIATTR_CBANK_PARAM_SIZE
	.align		4
.L_69:
        /*0090*/ 	.byte	0x03, 0x19
        /*0092*/ 	.short	0x0024


	//----- nvinfo : EIATTR_PARAM_CBANK
	.align		4
        /*0094*/ 	.byte	0x04, 0x0a
        /*0096*/ 	.short	(.L_71 - .L_70)
	.align		4
.L_70:
        /*0098*/ 	.word	index@(.nv.constant0._Z20shared_matmul_unrollPKiS0_Piiii)
        /*009c*/ 	.short	0x0380
        /*009e*/ 	.short	0x0024


	//----- nvinfo : EIATTR_SW_WAR
	.align		4
.L_71:
        /*00a0*/ 	.byte	0x04, 0x36
        /*00a2*/ 	.short	(.L_73 - .L_72)
.L_72:
        /*00a4*/ 	.word	0x00000008
.L_73:


//--------------------- .nv.info._Z13shared_matmulPKiS0_Piiii --------------------------
	.section	.nv.info._Z13shared_matmulPKiS0_Piiii,"",@"SHT_CUDA_INFO"
	.sectionflags	@""
	.align	4


	//----- nvinfo : EIATTR_CUDA_API_VERSION
	.align		4
        /*0000*/ 	.byte	0x04, 0x37
        /*0002*/ 	.short	(.L_75 - .L_74)
.L_74:
        /*0004*/ 	.word	0x00000082


	//----- nvinfo : EIATTR_KPARAM_INFO
	.align		4
.L_75:
        /*0008*/ 	.byte	0x04, 0x17
        /*000a*/ 	.short	(.L_77 - .L_76)
.L_76:
        /*000c*/ 	.word	0x00000000
        /*0010*/ 	.short	0x0005
        /*0012*/ 	.short	0x0020
        /*0014*/ 	.byte	0x00, 0xf0, 0x11, 0x00


	//----- nvinfo : EIATTR_KPARAM_INFO
	.align		4
.L_77:
        /*0018*/ 	.byte	0x04, 0x17
        /*001a*/ 	.short	(.L_79 - .L_78)
.L_78:
        /*001c*/ 	.word	0x00000000
        /*0020*/ 	.short	0x0004
        /*0022*/ 	.short	0x001c
        /*0024*/ 	.byte	0x00, 0xf0, 0x11, 0x00


	//----- nvinfo : EIATTR_KPARAM_INFO
	.align		4
.L_79:
        /*0028*/ 	.byte	0x04, 0x17
        /*002a*/ 	.short	(.L_81 - .L_80)
.L_80:
        /*002c*/ 	.word	0x00000000
        /*0030*/ 	.short	0x0003
        /*0032*/ 	.short	0x0018
        /*0034*/ 	.byte	0x00, 0xf0, 0x11, 0x00


	//----- nvinfo : EIATTR_KPARAM_INFO
	.align		4
.L_81:
        /*0038*/ 	.byte	0x04, 0x17
        /*003a*/ 	.short	(.L_83 - .L_82)
.L_82:
        /*003c*/ 	.word	0x00000000
        /*0040*/ 	.short	0x0002
        /*0042*/ 	.short	0x0010
        /*0044*/ 	.byte	0x00, 0xf5, 0x21, 0x00


	//----- nvinfo : EIATTR_KPARAM_INFO
	.align		4
.L_83:
        /*0048*/ 	.byte	0x04, 0x17
        /*004a*/ 	.short	(.L_85 - .L_84)
.L_84:
        /*004c*/ 	.word	0x00000000
        /*0050*/ 	.short	0x0001
        /*0052*/ 	.short	0x0008
        /*0054*/ 	.byte	0x00, 0xf5, 0x21, 0x00


	//----- nvinfo : EIATTR_KPARAM_INFO
	.align		4
.L_85:
        /*0058*/ 	.byte	0x04, 0x17
        /*005a*/ 	.short	(.L_87 - .L_86)
.L_86:
        /*005c*/ 	.word	0x00000000
        /*0060*/ 	.short	0x0000
        /*0062*/ 	.short	0x0000
        /*0064*/ 	.byte	0x00, 0xf5, 0x21, 0x00


	//----- nvinfo : EIATTR_SPARSE_MMA_MASK
	.align		4
.L_87:
        /*0068*/ 	.byte	0x03, 0x50
        /*006a*/ 	.short	0x0000


	//----- nvinfo : EIATTR_MAXREG_COUNT
	.align		4
        /*006c*/ 	.byte	0x03, 0x1b
        /*006e*/ 	.short	0x00ff


	//----- nvinfo : EIATTR_NUM_BARRIERS
	.align		4
        /*0070*/ 	.byte	0x02, 0x4c
        /*0072*/ 	.byte	0x01
	.zero		1


	//----- nvinfo : EIATTR_MERCURY_ISA_VERSION
	.align		4
        /*0074*/ 	.byte	0x03, 0x5f
        /*0076*/ 	.short	0x0101


	//----- nvinfo : EIATTR_VRC_CTA_INIT_COUNT
	.align		4
        /*0078*/ 	.byte	0x02, 0x4a
	.zero		1
	.zero		1


	//----- nvinfo : EIATTR_EXIT_INSTR_OFFSETS
	.align		4
        /*007c*/ 	.byte	0x04, 0x1c
        /*007e*/ 	.short	(.L_89 - .L_88)


	//   ....[0]....
.L_88:
        /*0080*/ 	.word	0x00000050


	//   ....[1]....
        /*0084*/ 	.word	0x00001e90


	//----- nvinfo : EIATTR_CRS_STACK_SIZE
	.align		4
.L_89:
        /*0088*/ 	.byte	0x04, 0x1e
        /*008a*/ 	.short	(.L_91 - .L_90)
.L_90:
        /*008c*/ 	.word	0x00000000


	//----- nvinfo : EIATTR_CBANK_PARAM_SIZE
	.align		4
.L_91:
        /*0090*/ 	.byte	0x03, 0x19
        /*0092*/ 	.short	0x0024


	//----- nvinfo : EIATTR_PARAM_CBANK
	.align		4
        /*0094*/ 	.byte	0x04, 0x0a
        /*0096*/ 	.short	(.L_93 - .L_92)
	.align		4
.L_92:
        /*0098*/ 	.word	index@(.nv.constant0._Z13shared_matmulPKiS0_Piiii)
        /*009c*/ 	.short	0x0380
        /*009e*/ 	.short	0x0024


	//----- nvinfo : EIATTR_SW_WAR
	.align		4
.L_93:
        /*00a0*/ 	.byte	0x04, 0x36
        /*00a2*/ 	.short	(.L_95 - .L_94)
.L_94:
        /*00a4*/ 	.word	0x00000008
.L_95:


//--------------------- .nv.info._Z16coalesced_matmulPKiS0_Piiii --------------------------
	.section	.nv.info._Z16coalesced_matmulPKiS0_Piiii,"",@"SHT_CUDA_INFO"
	.sectionflags	@""
	.align	4


	//----- nvinfo : EIATTR_CUDA_API_VERSION
	.align		4
        /*0000*/ 	.byte	0x04, 0x37
        /*0002*/ 	.short	(.L_97 - .L_96)
.L_96:
        /*0004*/ 	.word	0x00000082


	//----- nvinfo : EIATTR_KPARAM_INFO
	.align		4
.L_97:
        /*0008*/ 	.byte	0x04, 0x17
        /*000a*/ 	.short	(.L_99 - .L_98)
.L_98:
        /*000c*/ 	.word	0x00000000
        /*0010*/ 	.short	0x0005
        /*0012*/ 	.short	0x0020
        /*0014*/ 	.byte	0x00, 0xf0, 0x11, 0x00


	//----- nvinfo : EIATTR_KPARAM_INFO
	.align		4
.L_99:
        /*0018*/ 	.byte	0x04, 0x17
        /*001a*/ 	.short	(.L_101 - .L_100)
.L_100:
        /*001c*/ 	.word	0x00000000
        /*0020*/ 	.short	0x0004
        /*0022*/ 	.short	0x001c
        /*0024*/ 	.byte	0x00, 0xf0, 0x11, 0x00


	//----- nvinfo : EIATTR_KPARAM_INFO
	.align		4
.L_101:
        /*0028*/ 	.byte	0x04, 0x17
        /*002a*/ 	.short	(.L_103 - .L_102)
.L_102:
        /*002c*/ 	.word	0x00000000
        /*0030*/ 	.short	0x0003
        /*0032*/ 	.short	0x0018
        /*0034*/ 	.byte	0x00, 0xf0, 0x11, 0x00


	//----- nvinfo : EIATTR_KPARAM_INFO
	.align		4
.L_103:
        /*0038*/ 	.byte	0x04, 0x17
        /*003a*/ 	.short	(.L_105 - .L_104)
.L_104:
        /*003c*/ 	.word	0x00000000
        /*0040*/ 	.short	0x0002
        /*0042*/ 	.short	0x0010
        /*0044*/ 	.byte	0x00, 0xf5, 0x21, 0x00


	//----- nvinfo : EIATTR_KPARAM_INFO
	.align		4
.L_105:
        /*0048*/ 	.byte	0x04, 0x17
        /*004a*/ 	.short	(.L_107 - .L_106)
.L_106:
        /*004c*/ 	.word	0x00000000
        /*0050*/ 	.short	0x0001
        /*0052*/ 	.short	0x0008
        /*0054*/ 	.byte	0x00, 0xf5, 0x21, 0x00


	//----- nvinfo : EIATTR_KPARAM_INFO
	.align		4
.L_107:
        /*0058*/ 	.byte	0x04, 0x17
        /*005a*/ 	.short	(.L_109 - .L_108)
.L_108:
        /*005c*/ 	.word	0x00000000
        /*0060*/ 	.short	0x0000
        /*0062*/ 	.short	0x0000
        /*0064*/ 	.byte	0x00, 0xf5, 0x21, 0x00


	//----- nvinfo : EIATTR_SPARSE_MMA_MASK
	.align		4
.L_109:
        /*0068*/ 	.byte	0x03, 0x50
        /*006a*/ 	.short	0x0000


	//----- nvinfo : EIATTR_MAXREG_COUNT
	.align		4
        /*006c*/ 	.byte	0x03, 0x1b
        /*006e*/ 	.short	0x00ff


	//----- nvinfo : EIATTR_MERCURY_ISA_VERSION
	.align		4
        /*0070*/ 	.byte	0x03, 0x5f
        /*0072*/ 	.short	0x0101


	//----- nvinfo : EIATTR_VRC_CTA_INIT_COUNT
	.align		4
        /*0074*/ 	.byte	0x02, 0x4a
	.zero		1
	.zero		1


	//----- nvinfo : EIATTR_EXIT_INSTR_OFFSETS
	.align		4
        /*0078*/ 	.byte	0x04, 0x1c
        /*007a*/ 	.short	(.L_111 - .L_110)


	//   ....[0]....
.L_110:
        /*007c*/ 	.word	0x00000030


	//   ....[1]....
        /*0080*/ 	.word	0x000000e0


	//   ....[2]....
        /*0084*/ 	.word	0x000002c0


	//   ....[3]....
        /*0088*/ 	.word	0x00000b00


	//----- nvinfo : EIATTR_CRS_STACK_SIZE
	.align		4
.L_111:
        /*008c*/ 	.byte	0x04, 0x1e
        /*008e*/ 	.short	(.L_113 - .L_112)
.L_112:
        /*0090*/ 	.word	0x00000000


	//----- nvinfo : EIATTR_CBANK_PARAM_SIZE
	.align		4
.L_113:
        /*0094*/ 	.byte	0x03, 0x19
        /*0096*/ 	.short	0x0024


	//----- nvinfo : EIATTR_PARAM_CBANK
	.align		4
        /*0098*/ 	.byte	0x04, 0x0a
        /*009a*/ 	.short	(.L_115 - .L_114)
	.align		4
.L_114:
        /*009c*/ 	.word	index@(.nv.constant0._Z16coalesced_matmulPKiS0_Piiii)
        /*00a0*/ 	.short	0x0380
        /*00a2*/ 	.short	0x0024


	//----- nvinfo : EIATTR_SW_WAR
	.align		4
.L_115:
        /*00a4*/ 	.byte	0x04, 0x36
        /*00a6*/ 	.short	(.L_117 - .L_116)
.L_116:
        /*00a8*/ 	.word	0x00000008
.L_117:


//--------------------- .nv.info._Z12naive_matmulPKiS0_Piiii --------------------------
	.section	.nv.info._Z12naive_matmulPKiS0_Piiii,"",@"SHT_CUDA_INFO"
	.sectionflags	@""
	.align	4


	//----- nvinfo : EIATTR_CUDA_API_VERSION
	.align		4
        /*0000*/ 	.byte	0x04, 0x37
        /*0002*/ 	.short	(.L_119 - .L_118)
.L_118:
        /*0004*/ 	.word	0x00000082


	//----- nvinfo : EIATTR_KPARAM_INFO
	.align		4
.L_119:
        /*0008*/ 	.byte	0x04, 0x17
        /*000a*/ 	.short	(.L_121 - .L_120)
.L_120:
        /*000c*/ 	.word	0x00000000
        /*0010*/ 	.short	0x0005
        /*0012*/ 	.short	0x0020
        /*0014*/ 	.byte	0x00, 0xf0, 0x11, 0x00


	//----- nvinfo : EIATTR_KPARAM_INFO
	.align		4
.L_121:
        /*0018*/ 	.byte	0x04, 0x17
        /*001a*/ 	.short	(.L_123 - .L_122)
.L_122:
        /*001c*/ 	.word	0x00000000
        /*0020*/ 	.short	0x0004
        /*0022*/ 	.short	0x001c
        /*0024*/ 	.byte	0x00, 0xf0, 0x11, 0x00


	//----- nvinfo : EIATTR_KPARAM_INFO
	.align		4
.L_123:
        /*0028*/ 	.byte	0x04, 0x17
        /*002a*/ 	.short	(.L_125 - .L_124)
.L_124:
        /*002c*/ 	.word	0x00000000
        /*0030*/ 	.short	0x0003
        /*0032*/ 	.short	0x0018
        /*0034*/ 	.byte	0x00, 0xf0, 0x11, 0x00


	//----- nvinfo : EIATTR_KPARAM_INFO
	.align		4
.L_125:
        /*0038*/ 	.byte	0x04, 0x17
        /*003a*/ 	.short	(.L_127 - .L_126)
.L_126:
        /*003c*/ 	.word	0x00000000
        /*0040*/ 	.short	0x0002
        /*0042*/ 	.short	0x0010
        /*0044*/ 	.byte	0x00, 0xf5, 0x21, 0x00


	//----- nvinfo : EIATTR_KPARAM_INFO
	.align		4
.L_127:
        /*0048*/ 	.byte	0x04, 0x17
        /*004a*/ 	.short	(.L_129 - .L_128)
.L_128:
        /*004c*/ 	.word	0x00000000
        /*0050*/ 	.short	0x0001
        /*0052*/ 	.short	0x0008
        /*0054*/ 	.byte	0x00, 0xf5, 0x21, 0x00


	//----- nvinfo : EIATTR_KPARAM_INFO
	.align		4
.L_129:
        /*0058*/ 	.byte	0x04, 0x17
        /*005a*/ 	.short	(.L_131 - .L_130)
.L_130:
        /*005c*/ 	.word	0x00000000
        /*0060*/ 	.short	0x0000
        /*0062*/ 	.short	0x0000
        /*0064*/ 	.byte	0x00, 0xf5, 0x21, 0x00


	//----- nvinfo : EIATTR_SPARSE_MMA_MASK
	.align		4
.L_131:
        /*0068*/ 	.byte	0x03, 0x50
        /*006a*/ 	.short	0x0000


	//----- nvinfo : EIATTR_MAXREG_COUNT
	.align		4
        /*006c*/ 	.byte	0x03, 0x1b
        /*006e*/ 	.short	0x00ff


	//----- nvinfo : EIATTR_MERCURY_ISA_VERSION
	.align		4
        /*0070*/ 	.byte	0x03, 0x5f
        /*0072*/ 	.short	0x0101


	//----- nvinfo : EIATTR_VRC_CTA_INIT_COUNT
	.align		4
        /*0074*/ 	.byte	0x02, 0x4a
	.zero		1
	.zero		1


	//----- nvinfo : EIATTR_EXIT_INSTR_OFFSETS
	.align		4
        /*0078*/ 	.byte	0x04, 0x1c
        /*007a*/ 	.short	(.L_133 - .L_132)


	//   ....[0]....
.L_132:
        /*007c*/ 	.word	0x00000030


	//   ....[1]....
        /*0080*/ 	.word	0x000000e0


	//   ....[2]....
        /*0084*/ 	.word	0x000002c0


	//   ....[3]....
        /*0088*/ 	.word	0x00000b10


	//----- nvinfo : EIATTR_CRS_STACK_SIZE
	.align		4
.L_133:
        /*008c*/ 	.byte	0x04, 0x1e
        /*008e*/ 	.short	(.L_135 - .L_134)
.L_134:
        /*0090*/ 	.word	0x00000000


	//----- nvinfo : EIATTR_CBANK_PARAM_SIZE
	.align		4
.L_135:
        /*0094*/ 	.byte	0x03, 0x19
        /*0096*/ 	.short	0x0024


	//----- nvinfo : EIATTR_PARAM_CBANK
	.align		4
        /*0098*/ 	.byte	0x04, 0x0a
        /*009a*/ 	.short	(.L_137 - .L_136)
	.align		4
.L_136:
        /*009c*/ 	.word	index@(.nv.constant0._Z12naive_matmulPKiS0_Piiii)
        /*00a0*/ 	.short	0x0380
        /*00a2*/ 	.short	0x0024


	//----- nvinfo : EIATTR_SW_WAR
	.align		4
.L_137:
        /*00a4*/ 	.byte	0x04, 0x36
        /*00a6*/ 	.short	(.L_139 - .L_138)
.L_138:
        /*00a8*/ 	.word	0x00000008
.L_139:


//--------------------- .nv.callgraph             --------------------------
	.section	.nv.callgraph,"",@"SHT_CUDA_CALLGRAPH"
	.align	4
	.sectionentsize	8
	.align		4
        /*0000*/ 	.word	0x00000000
	.align		4
        /*0004*/ 	.word	0xffffffff
	.align		4
        /*0008*/ 	.word	0x00000000
	.align		4
        /*000c*/ 	.word	0xfffffffe
	.align		4
        /*0010*/ 	.word	0x00000000
	.align		4
        /*0014*/ 	.word	0xfffffffd
	.align		4
        /*0018*/ 	.word	0x00000000
	.align		4
        /*001c*/ 	.word	0xfffffffc


//--------------------- .text._Z17shared_matmul_regPKiS0_Piiii --------------------------
	.section	.text._Z17shared_matmul_regPKiS0_Piiii,"ax",@progbits
	.align	128
        .global         _Z17shared_matmul_regPKiS0_Piiii
        .type           _Z17shared_matmul_regPKiS0_Piiii,@function
        .size           _Z17shared_matmul_regPKiS0_Piiii,(.L_x_91 - _Z17shared_matmul_regPKiS0_Piiii)
        .other          _Z17shared_matmul_regPKiS0_Piiii,@"STO_CUDA_ENTRY STV_DEFAULT"
_Z17shared_matmul_regPKiS0_Piiii:
.text._Z17shared_matmul_regPKiS0_Piiii:
[----:B------:R-:W-:Y:S01]  /*0000*/  LDC R1, c[0x0][0x37c] ;  /* 0x0000df00ff017b82 */ /* 0x000fe20000000800 */
[----:B------:R-:W0:Y:S01]  /*0010*/  LDCU UR4, c[0x0][0x39c] ;  /* 0x00007380ff0477ac */ /* 0x000e220008000800 */
[----:B------:R-:W1:Y:S06]  /*0020*/  LDCU UR10, c[0x0][0x360] ;  /* 0x00006c00ff0a77ac */ /* 0x000e6c0008000800 */
[----:B------:R-:W2:Y:S01]  /*0030*/  LDC R17, c[0x0][0x364] ;  /* 0x0000d900ff117b82 */ /* 0x000ea20000000800 */
[----:B0-----:R-:W-:-:S13]  /*0040*/  ISETP.NE.AND P0, PT, RZ, UR4, PT ;  /* 0x00000004ff007c0c */ /* 0x001fda000bf05270 */
[----:B-1----:R-:W-:Y:S05]  /*0050*/  @!P0 EXIT ;  /* 0x000000000000894d */ /* 0x002fea0003800000 */
[C---:B--2---:R-:W-:Y:S01]  /*0060*/  IMAD R24, R17.reuse, UR10, RZ ;  /* 0x0000000a11187c24 */ /* 0x044fe2000f8e02ff */
[----:B------:R-:W0:Y:S01]  /*0070*/  LDCU UR5, c[0x0][0x374] ;  /* 0x00006e80ff0577ac */ /* 0x000e220008000800 */
[----:B------:R-:W1:Y:S01]  /*0080*/  S2UR UR6, SR_CTAID.Y ;  /* 0x00000000000679c3 */ /* 0x000e620000002600 */
[----:B------:R-:W2:Y:S01]  /*0090*/  S2R R7, SR_TID.X ;  /* 0x0000000000077919 */ /* 0x000ea20000002100 */
[----:B------:R-:W3:Y:S01]  /*00a0*/  I2F.U32.RP R0, R24 ;  /* 0x0000001800007306 */ /* 0x000ee20000209000 */
[----:B------:R-:W-:Y:S01]  /*00b0*/  IMAD.MOV R5, RZ, RZ, -R24 ;  /* 0x000000ffff057224 */ /* 0x000fe200078e0a18 */
[----:B------:R-:W-:Y:S01]  /*00c0*/  ISETP.NE.U32.AND P2, PT, R24, RZ, PT ;  /* 0x000000ff1800720c */ /* 0x000fe20003f45070 */
[----:B------:R-:W4:Y:S01]  /*00d0*/  S2R R6, SR_TID.Y ;  /* 0x0000000000067919 */ /* 0x000f220000002200 */
[----:B------:R-:W-:Y:S01]  /*00e0*/  MOV R19, RZ ;  /* 0x000000ff00137202 */ /* 0x000fe20000000f00 */
[----:B------:R-:W2:Y:S01]  /*00f0*/  LDCU.64 UR8, c[0x0][0x358] ;  /* 0x00006b00ff0877ac */ /* 0x000ea20008000a00 */
[----:B------:R-:W5:Y:S08]  /*0100*/  LDC R20, c[0x0][0x370] ;  /* 0x0000dc00ff147b82 */ /* 0x000f700000000800 */
[----:B------:R-:W2:Y:S01]  /*0110*/  S2UR UR4, SR_CTAID.X ;  /* 0x00000000000479c3 */ /* 0x000ea20000002500 */
[----:B---3--:R-:W3:Y:S01]  /*0120*/  MUFU.RCP R0, R0 ;  /* 0x0000000000007308 */ /* 0x008ee20000001000 */
[----:B0-----:R-:W-:-:S02]  /*0130*/  IMAD R25, R17, UR5, RZ ;  /* 0x0000000511197c24 */ /* 0x001fc4000f8e02ff */
[----:B-1----:R-:W-:Y:S02]  /*0140*/  IMAD R23, R17, UR6, RZ ;  /* 0x0000000611177c24 */ /* 0x002fe4000f8e02ff */
[----:B-----5:R-:W-:Y:S02]  /*0150*/  IMAD R20, R20, UR10, RZ ;  /* 0x0000000a14147c24 */ /* 0x020fe4000f8e02ff */
[----:B---3--:R-:W-:Y:S02]  /*0160*/  VIADD R2, R0, 0xffffffe ;  /* 0x0ffffffe00027836 */ /* 0x008fe40000000000 */
[----:B------:R-:W-:Y:S02]  /*0170*/  IMAD.MOV.U32 R0, RZ, RZ, RZ ;  /* 0x000000ffff007224 */ /* 0x000fe400078e00ff */
[----:B------:R0:W1:Y:S01]  /*0180*/  F2I.FTZ.U32.TRUNC.NTZ R3, R2 ;  /* 0x0000000200037305 */ /* 0x000062000021f000 */
[----:B--2---:R-:W-:Y:S01]  /*0190*/  UIMAD UR4, UR10, UR4, URZ ;  /* 0x000000040a0472a4 */ /* 0x004fe2000f8e02ff */
[----:B0-----:R-:W-:-:S02]  /*01a0*/  HFMA2 R2, -RZ, RZ, 0, 0 ;  /* 0x00000000ff027431 */ /* 0x001fc400000001ff */
[----:B-1----:R-:W-:-:S04]  /*01b0*/  IMAD R5, R5, R3, RZ ;  /* 0x0000000305057224 */ /* 0x002fc800078e02ff */
[----:B------:R-:W-:-:S06]  /*01c0*/  IMAD.HI.U32 R3, R3, R5, R2 ;  /* 0x0000000503037227 */ /* 0x000fcc00078e0002 */
[----:B------:R-:W-:-:S04]  /*01d0*/  IMAD.HI.U32 R3, R3, 0x200, RZ ;  /* 0x0000020003037827 */ /* 0x000fc800078e00ff */
[----:B------:R-:W-:-:S04]  /*01e0*/  IMAD.MOV R5, RZ, RZ, -R3 ;  /* 0x000000ffff057224 */ /* 0x000fc800078e0a03 */
[----:B------:R-:W-:-:S05]  /*01f0*/  IMAD R5, R24, R5, 0x200 ;  /* 0x0000020018057424 */ /* 0x000fca00078e0205 */
[----:B------:R-:W-:-:S13]  /*0200*/  ISETP.GE.U32.AND P0, PT, R5, R24, PT ;  /* 0x000000180500720c */ /* 0x000fda0003f06070 */
[----:B------:R-:W-:Y:S01]  /*0210*/  @P0 IMAD.IADD R5, R5, 0x1, -R24 ;  /* 0x0000000105050824 */ /* 0x000fe200078e0a18 */
[----:B------:R-:W-:-:S04]  /*0220*/  @P0 IADD3 R3, PT, PT, R3, 0x1, RZ ;  /* 0x0000000103030810 */ /* 0x000fc80007ffe0ff */
[----:B------:R-:W-:-:S13]  /*0230*/  ISETP.GE.U32.AND P1, PT, R5, R24, PT ;  /* 0x000000180500720c */ /* 0x000fda0003f26070 */
[----:B------:R-:W-:Y:S01]  /*0240*/  @P1 VIADD R3, R3, 0x1 ;  /* 0x0000000103031836 */ /* 0x000fe20000000000 */
[----:B------:R-:W-:-:S04]  /*0250*/  @!P2 LOP3.LUT R3, RZ, R24, RZ, 0x33, !PT ;  /* 0x00000018ff03a212 */ /* 0x000fc800078e33ff */
[----:B------:R-:W-:-:S04]  /*0260*/  VIMNMX.U32 R3, PT, PT, R3, 0x1, !PT ;  /* 0x0000000103037848 */ /* 0x000fc80007fe0000 */
[C---:B------:R-:W-:Y:S02]  /*0270*/  LOP3.LUT R22, R3.reuse, 0x3, RZ, 0xc0, !PT ;  /* 0x0000000303167812 */ /* 0x040fe400078ec0ff */
[----:B----4-:R-:W-:-:S07]  /*0280*/  LOP3.LUT R21, R3, 0x3fc, RZ, 0xc0, !PT ;  /* 0x000003fc03157812 */ /* 0x010fce00078ec0ff */
.L_x_21:
[----:B0-----:R-:W0:Y:S02]  /*0290*/  LDCU UR5, c[0x0][0x398] ;  /* 0x00007300ff0577ac */ /* 0x001e240008000800 */
[----:B0-----:R-:W-:-:S09]  /*02a0*/  UISETP.NE.AND UP0, UPT, UR5, URZ, UPT ;  /* 0x000000ff0500728c */ /* 0x001fd2000bf05270 */
[----:B------:R-:W-:Y:S05]  /*02b0*/  BRA.U !UP0, `(.L_x_0) ;  /* 0x0000001908e07547 */ /* 0x000fea000b800000 */
[----:B------:R-:W-:Y:S01]  /*02c0*/  HFMA2 R18, -RZ, RZ, 0, 0 ;  /* 0x00000000ff127431 */ /* 0x000fe200000001ff */
[----:B------:R-:W-:Y:S01]  /*02d0*/  BSSY.RECONVERGENT B0, `(.L_x_0) ;  /* 0x00001b6000007945 */ /* 0x000fe20003800200 */
[C---:B------:R-:W-:Y:S01]  /*02e0*/  IADD3 R5, PT, PT, R0.reuse, UR4, R7 ;  /* 0x0000000400057c10 */ /* 0x040fe2000fffe007 */
[----:B------:R-:W-:Y:S02]  /*02f0*/  VIADD R0, R0, UR4 ;  /* 0x0000000400007c36 */ /* 0x000fe40008000000 */
[----:B------:R-:W-:-:S07]  /*0300*/  IMAD.MOV.U32 R4, RZ, RZ, RZ ;  /* 0x000000ffff047224 */ /* 0x000fce00078e00ff */
.L_x_20:
[----:B0-----:R-:W0:Y:S01]  /*0310*/  LDCU.64 UR6, c[0x0][0x398] ;  /* 0x00007300ff0677ac */ /* 0x001e220008000a00 */
[----:B------:R-:W-:-:S04]  /*0320*/  IADD3 R2, PT, PT, R4, R23, R6 ;  /* 0x0000001704027210 */ /* 0x000fc80007ffe006 */
[----:B0-----:R-:W-:-:S04]  /*0330*/  ISETP.GE.AND P0, PT, R2, UR6, PT ;  /* 0x0000000602007c0c */ /* 0x001fc8000bf06270 */
[----:B------:R-:W-:-:S13]  /*0340*/  ISETP.GE.OR P0, PT, R5, UR7, P0 ;  /* 0x0000000705007c0c */ /* 0x000fda0008706670 */
[----:B------:R-:W-:Y:S05]  /*0350*/  @P0 BRA `(.L_x_1) ;  /* 0x0000001800a00947 */ /* 0x000fea0003800000 */
[----:B------:R-:W-:Y:S01]  /*0360*/  IMAD.IADD R3, R23, 0x1, R4 ;  /* 0x0000000117037824 */ /* 0x000fe200078e0204 */
[----:B------:R-:W-:Y:S01]  /*0370*/  MOV R15, RZ ;  /* 0x000000ff000f7202 */ /* 0x000fe20000000f00 */
[----:B------:R-:W-:-:S07]  /*0380*/  IMAD.MOV.U32 R16, RZ, RZ, RZ ;  /* 0x000000ffff107224 */ /* 0x000fce00078e00ff */
.L_x_19:
[----:B------:R-:W-:-:S13]  /*0390*/  ISETP.GT.U32.AND P0, PT, R24, 0x200, PT ;  /* 0x000002001800780c */ /* 0x000fda0003f04070 */
[----:B------:R-:W-:Y:S05]  /*03a0*/  @P0 BRA `(.L_x_2) ;  /* 0x0000001400240947 */ /* 0x000fea0003800000 */
[----:B------:R-:W-:Y:S01]  /*03b0*/  ISETP.GT.U32.AND P0, PT, R24, 0x80, PT ;  /* 0x000000801800780c */ /* 0x000fe20003f04070 */
[----:B------:R-:W-:-:S12]  /*03c0*/  IMAD.MOV.U32 R4, RZ, RZ, RZ ;  /* 0x000000ffff047224 */ /* 0x000fd800078e00ff */
[----:B------:R-:W-:Y:S05]  /*03d0*/  @P0 BRA `(.L_x_3) ;  /* 0x0000000400680947 */ /* 0x000fea0003800000 */
[C---:B------:R-:W-:Y:S01]  /*03e0*/  LEA R12, R17.reuse, R6, 0x1 ;  /* 0x00000006110c7211 */ /* 0x040fe200078e08ff */
[C-C-:B------:R-:W-:Y:S01]  /*03f0*/  IMAD.IADD R8, R17.reuse, 0x1, R6.reuse ;  /* 0x0000000111087824 */ /* 0x140fe200078e0206 */
[----:B------:R-:W-:Y:S01]  /*0400*/  BSSY.RECONVERGENT B1, `(.L_x_4) ;  /* 0x0000056000017945 */ /* 0x000fe20003800200 */
[----:B------:R-:W-:Y:S02]  /*0410*/  IMAD R10, R17, 0x3, R6 ;  /* 0x00000003110a7824 */ /* 0x000fe400078e0206 */
[----:B------:R-:W-:Y:S02]  /*0420*/  IMAD R13, R6, UR10, R7 ;  /* 0x0000000a060d7c24 */ /* 0x000fe4000f8e0207 */
[----:B------:R-:W-:Y:S02]  /*0430*/  IMAD.MOV R4, RZ, RZ, -R21 ;  /* 0x000000ffff047224 */ /* 0x000fe400078e0a15 */
[--C-:B------:R-:W-:Y:S02]  /*0440*/  IMAD R11, R8, UR10, R7.reuse ;  /* 0x0000000a080b7c24 */ /* 0x100fe4000f8e0207 */
[----:B------:R-:W-:-:S02]  /*0450*/  IMAD R29, R10, UR10, R7 ;  /* 0x0000000a0a1d7c24 */ /* 0x000fc4000f8e0207 */
[----:B------:R-:W-:-:S07]  /*0460*/  IMAD R27, R12, UR10, R7 ;  /* 0x0000000a0c1b7c24 */ /* 0x000fce000f8e0207 */
.L_x_5:
[----:B------:R-:W-:-:S13]  /*0470*/  ISETP.GT.U32.AND P1, PT, R13, 0x1ff, PT ;  /* 0x000001ff0d00780c */ /* 0x000fda0003f24070 */
[----:B0-----:R-:W0:Y:S01]  /*0480*/  @!P1 LDC R12, c[0x0][0x3a0] ;  /* 0x0000e800ff0c9b82 */ /* 0x001e220000000800 */
[----:B------:R-:W-:Y:S02]  /*0490*/  @!P1 LOP3.LUT R9, R13, 0x1f, RZ, 0xc0, !PT ;  /* 0x0000001f0d099812 */ /* 0x000fe400078ec0ff */
[----:B------:R-:W-:-:S03]  /*04a0*/  @!P1 SHF.R.U32.HI R8, RZ, 0x5, R13 ;  /* 0x00000005ff089819 */ /* 0x000fc6000001160d */
[----:B------:R-:W-:Y:S01]  /*04b0*/  @!P1 IMAD R9, R16, 0x20, R9 ;  /* 0x0000002010099824 */ /* 0x000fe200078e0209 */
[----:B------:R-:W-:-:S05]  /*04c0*/  @!P1 IADD3 R10, PT, PT, R3, R8, RZ ;  /* 0x00000008030a9210 */ /* 0x000fca0007ffe0ff */
[----:B0-----:R-:W-:Y:S01]  /*04d0*/  @!P1 IMAD R10, R10, R12, R9 ;  /* 0x0000000c0a0a9224 */ /* 0x001fe200078e0209 */
[----:B------:R-:W-:Y:S01]  /*04e0*/  @!P1 MOV R9, 0x400 ;  /* 0x0000040000099802 */ /* 0x000fe20000000f00 */
[----:B------:R-:W0:Y:S03]  /*04f0*/  @!P1 S2R R12, SR_CgaCtaId ;  /* 0x00000000000c9919 */ /* 0x000e260000008800 */
[----:B0-----:R-:W-:-:S05]  /*0500*/  @!P1 LEA R9, R12, R9, 0x18 ;  /* 0x000000090c099211 */ /* 0x001fca00078ec0ff */
[----:B------:R-:W-:Y:S02]  /*0510*/  @!P1 IMAD R12, R8, 0x80, R9 ;  /* 0x00000080080c9824 */ /* 0x000fe400078e0209 */
[----:B------:R-:W-:-:S05]  /*0520*/  @!P1 IMAD.SHL.U32 R8, R13, 0x4, RZ ;  /* 0x000000040d089824 */ /* 0x000fca00078e00ff */
[----:B------:R-:W-:-:S04]  /*0530*/  @!P1 LOP3.LUT R9, R8, 0x7c, RZ, 0xc0, !PT ;  /* 0x0000007c08099812 */ /* 0x000fc800078ec0ff */
[----:B------:R-:W-:Y:S02]  /*0540*/  @!P1 IADD3 R12, PT, PT, R12, R9, RZ ;  /* 0x000000090c0c9210 */ /* 0x000fe40007ffe0ff */
[----:B------:R-:W0:Y:S02]  /*0550*/  @!P1 LDC.64 R8, c[0x0][0x380] ;  /* 0x0000e000ff089b82 */ /* 0x000e240000000a00 */
[----:B0-----:R-:W-:-:S06]  /*0560*/  @!P1 IMAD.WIDE.U32 R8, R10, 0x4, R8 ;  /* 0x000000040a089825 */ /* 0x001fcc00078e0008 */
[----:B------:R0:W2:Y:S01]  /*0570*/  @!P1 LDG.E R9, desc[UR8][R8.64] ;  /* 0x0000000808099981 */ /* 0x0000a2000c1e1900 */
[----:B------:R-:W-:-:S13]  /*0580*/  ISETP.GT.U32.AND P2, PT, R11, 0x1ff, PT ;  /* 0x000001ff0b00780c */ /* 0x000fda0003f44070 */
[----:B------:R-:W1:Y:S01]  /*0590*/  @!P2 LDC R28, c[0x0][0x3a0] ;  /* 0x0000e800ff1cab82 */ /* 0x000e620000000800 */
[C---:B------:R-:W-:Y:S01]  /*05a0*/  @!P2 LOP3.LUT R10, R11.reuse, 0x1f, RZ, 0xc0, !PT ;  /* 0x0000001f0b0aa812 */ /* 0x040fe200078ec0ff */
[----:B0-----:R-:W-:Y:S01]  /*05b0*/  @!P2 IMAD.SHL.U32 R8, R11, 0x4, RZ ;  /* 0x000000040b08a824 */ /* 0x001fe200078e00ff */
[----:B------:R-:W-:-:S03]  /*05c0*/  @!P2 SHF.R.U32.HI R14, RZ, 0x5, R11 ;  /* 0x00000005ff0ea819 */ /* 0x000fc6000001160b */
[----:B------:R-:W-:Y:S02]  /*05d0*/  @!P2 IMAD R26, R16, 0x20, R10 ;  /* 0x00000020101aa824 */ /* 0x000fe400078e020a */
[----:B------:R-:W-:-:S04]  /*05e0*/  @!P2 IMAD.IADD R10, R3, 0x1, R14 ;  /* 0x00000001030aa824 */ /* 0x000fc800078e020e */
[----:B-1----:R-:W-:Y:S01]  /*05f0*/  @!P2 IMAD R10, R10, R28, R26 ;  /* 0x0000001c0a0aa224 */ /* 0x002fe200078e021a */
[----:B------:R-:W-:Y:S01]  /*0600*/  @!P2 MOV R26, 0x400 ;  /* 0x00000400001aa802 */ /* 0x000fe20000000f00 */
[----:B------:R-:W0:Y:S03]  /*0610*/  @!P2 S2R R28, SR_CgaCtaId ;  /* 0x00000000001ca919 */ /* 0x000e260000008800 */
[----:B0-----:R-:W-:-:S04]  /*0620*/  @!P2 LEA R26, R28, R26, 0x18 ;  /* 0x0000001a1c1aa211 */ /* 0x001fc800078ec0ff */
[----:B------:R-:W-:Y:S01]  /*0630*/  @!P2 LEA R14, R14, R26, 0x7 ;  /* 0x0000001a0e0ea211 */ /* 0x000fe200078e38ff */
[----:B--2---:R0:W-:Y:S02]  /*0640*/  @!P1 STS [R12], R9 ;  /* 0x000000090c009388 */ /* 0x0041e40000000800 */
[----:B0-----:R-:W-:-:S05]  /*0650*/  @!P2 LOP3.LUT R9, R8, 0x7c, RZ, 0xc0, !PT ;  /* 0x0000007c0809a812 */ /* 0x001fca00078ec0ff */
[----:B------:R-:W-:Y:S02]  /*0660*/  @!P2 IMAD.IADD R12, R14, 0x1, R9 ;  /* 0x000000010e0ca824 */ /* 0x000fe400078e0209 */
[----:B------:R-:W0:Y:S02]  /*0670*/  @!P2 LDC.64 R8, c[0x0][0x380] ;  /* 0x0000e000ff08ab82 */ /* 0x000e240000000a00 */
[----:B0-----:R-:W-:-:S06]  /*0680*/  @!P2 IMAD.WIDE.U32 R8, R10, 0x4, R8 ;  /* 0x000000040a08a825 */ /* 0x001fcc00078e0008 */
[----:B------:R0:W2:Y:S01]  /*0690*/  @!P2 LDG.E R9, desc[UR8][R8.64] ;  /* 0x000000080809a981 */ /* 0x0000a2000c1e1900 */
[----:B------:R-:W-:-:S13]  /*06a0*/  ISETP.GT.U32.AND P1, PT, R27, 0x1ff, PT ;  /* 0x000001ff1b00780c */ /* 0x000fda0003f24070 */
[----:B------:R-:W1:Y:S01]  /*06b0*/  @!P1 LDC R28, c[0x0][0x3a0] ;  /* 0x0000e800ff1c9b82 */ /* 0x000e620000000800 */
[C---:B------:R-:W-:Y:S02]  /*06c0*/  @!P1 LOP3.LUT R10, R27.reuse, 0x1f, RZ, 0xc0, !PT ;  /* 0x0000001f1b0a9812 */ /* 0x040fe400078ec0ff */
[----:B------:R-:W-:Y:S02]  /*06d0*/  @!P1 SHF.R.U32.HI R14, RZ, 0x5, R27 ;  /* 0x00000005ff0e9819 */ /* 0x000fe4000001161b */
[----:B------:R-:W-:Y:S02]  /*06e0*/  @!P1 LEA R26, R16, R10, 0x5 ;  /* 0x0000000a101a9211 */ /* 0x000fe400078e28ff */
[----:B0-----:R-:W-:Y:S01]  /*06f0*/  @!P1 SHF.L.U32 R8, R27, 0x2, RZ ;  /* 0x000000021b089819 */ /* 0x001fe200000006ff */
[----:B------:R-:W-:-:S04]  /*0700*/  @!P1 IMAD.IADD R10, R3, 0x1, R14 ;  /* 0x00000001030a9824 */ /* 0x000fc800078e020e */
[----:B-1----:R-:W-:Y:S01]  /*0710*/  @!P1 IMAD R10, R10, R28, R26 ;  /* 0x0000001c0a0a9224 */ /* 0x002fe200078e021a */
[----:B------:R-:W-:Y:S01]  /*0720*/  @!P1 MOV R26, 0x400 ;  /* 0x00000400001a9802 */ /* 0x000fe20000000f00 */
[----:B------:R-:W0:Y:S03]  /*0730*/  @!P1 S2R R28, SR_CgaCtaId ;  /* 0x00000000001c9919 */ /* 0x000e260000008800 */
[----:B0-----:R-:W-:-:S05]  /*0740*/  @!P1 LEA R26, R28, R26, 0x18 ;  /* 0x0000001a1c1a9211 */ /* 0x001fca00078ec0ff */
[----:B------:R-:W-:Y:S01]  /*0750*/  @!P1 IMAD R14, R14, 0x80, R26 ;  /* 0x000000800e0e9824 */ /* 0x000fe200078e021a */
        /* <DEDUP_REMOVED lines=11> */
[----:B------:R-:W-:Y:S01]  /*0810*/  @!P2 IMAD R26, R16, 0x20, R10 ;  /* 0x00000020101aa824 */ /* 0x000fe200078e020a */
[----:B------:R-:W-:-:S05]  /*0820*/  @!P2 IADD3 R10, PT, PT, R3, R14, RZ ;  /* 0x0000000e030aa210 */ /* 0x000fca0007ffe0ff */
[----:B-1----:R-:W-:Y:S01]  /*0830*/  @!P2 IMAD R10, R10, R28, R26 ;  /* 0x0000001c0a0aa224 */ /* 0x002fe200078e021a */
[----:B------:R-:W-:Y:S01]  /*0840*/  @!P2 MOV R26, 0x400 ;  /* 0x00000400001aa802 */ /* 0x000fe20000000f00 */
[----:B------:R-:W0:Y:S03]  /*0850*/  @!P2 S2R R28, SR_CgaCtaId ;  /* 0x00000000001ca919 */ /* 0x000e260000008800 */
[----:B0-----:R-:W-:-:S05]  /*0860*/  @!P2 LEA R26, R28, R26, 0x18 ;  /* 0x0000001a1c1aa211 */ /* 0x001fca00078ec0ff */
[----:B------:R-:W-:Y:S01]  /*0870*/  @!P2 IMAD R14, R14, 0x80, R26 ;  /* 0x000000800e0ea824 */ /* 0x000fe200078e021a */
[----:B--2---:R0:W-:Y:S02]  /*0880*/  @!P1 STS [R12], R9 ;  /* 0x000000090c009388 */ /* 0x0041e40000000800 */
[----:B0-----:R-:W-:-:S04]  /*0890*/  @!P2 LOP3.LUT R9, R8, 0x7c, RZ, 0xc0, !PT ;  /* 0x0000007c0809a812 */ /* 0x001fc800078ec0ff */
[----:B------:R-:W-:Y:S02]  /*08a0*/  @!P2 IADD3 R14, PT, PT, R14, R9, RZ ;  /* 0x000000090e0ea210 */ /* 0x000fe40007ffe0ff */
[----:B------:R-:W0:Y:S02]  /*08b0*/  @!P2 LDC.64 R8, c[0x0][0x380] ;  /* 0x0000e000ff08ab82 */ /* 0x000e240000000a00 */
[----:B0-----:R-:W-:-:S06]  /*08c0*/  @!P2 IMAD.WIDE.U32 R8, R10, 0x4, R8 ;  /* 0x000000040a08a825 */ /* 0x001fcc00078e0008 */
[----:B------:R-:W2:Y:S01]  /*08d0*/  @!P2 LDG.E R8, desc[UR8][R8.64] ;  /* 0x000000080808a981 */ /* 0x000ea2000c1e1900 */
[----:B------:R-:W-:Y:S01]  /*08e0*/  VIADD R4, R4, 0x4 ;  /* 0x0000000404047836 */ /* 0x000fe20000000000 */
[C---:B------:R-:W-:Y:S01]  /*08f0*/  LEA R11, R24.reuse, R11, 0x2 ;  /* 0x0000000b180b7211 */ /* 0x040fe200078e10ff */
[C---:B------:R-:W-:Y:S02]  /*0900*/  IMAD R13, R24.reuse, 0x4, R13 ;  /* 0x00000004180d7824 */ /* 0x040fe400078e020d */
[----:B------:R-:W-:Y:S01]  /*0910*/  IMAD R27, R24, 0x4, R27 ;  /* 0x00000004181b7824 */ /* 0x000fe200078e021b */
[----:B------:R-:W-:Y:S01]  /*0920*/  ISETP.NE.AND P1, PT, R4, RZ, PT ;  /* 0x000000ff0400720c */ /* 0x000fe20003f25270 */
[----:B------:R-:W-:Y:S01]  /*0930*/  IMAD R29, R24, 0x4, R29 ;  /* 0x00000004181d7824 */ /* 0x000fe200078e021d */
[----:B--2---:R0:W-:Y:S11]  /*0940*/  @!P2 STS [R14], R8 ;  /* 0x000000080e00a388 */ /* 0x0041f60000000800 */
[----:B------:R-:W-:Y:S05]  /*0950*/  @P1 BRA `(.L_x_5) ;  /* 0xfffffff800c41947 */ /* 0x000fea000383ffff */
[----:B------:R-:W-:Y:S05]  /*0960*/  BSYNC.RECONVERGENT B1 ;  /* 0x0000000000017941 */ /* 0x000fea0003800200 */
.L_x_4:
[----:B------:R-:W-:-:S07]  /*0970*/  MOV R4, R21 ;  /* 0x0000001500047202 */ /* 0x000fce0000000f00 */
.L_x_3:
[----:B------:R-:W-:-:S13]  /*0980*/  ISETP.NE.AND P1, PT, R22, RZ, PT ;  /* 0x000000ff1600720c */ /* 0x000fda0003f25270 */
[----:B------:R-:W-:Y:S05]  /*0990*/  @!P1 BRA `(.L_x_6) ;  /* 0x00000004001c9947 */ /* 0x000fea0003800000 */
[----:B------:R-:W-:Y:S01]  /*09a0*/  IMAD R4, R17, R4, R6 ;  /* 0x0000000411047224 */ /* 0x000fe200078e0206 */
[----:B------:R-:W-:Y:S01]  /*09b0*/  BSSY.RECONVERGENT B1, `(.L_x_7) ;  /* 0x0000016000017945 */ /* 0x000fe20003800200 */
[----:B------:R-:W-:Y:S02]  /*09c0*/  ISETP.NE.AND P3, PT, R22, 0x1, PT ;  /* 0x000000011600780c */ /* 0x000fe40003f65270 */
[----:B------:R-:W-:-:S05]  /*09d0*/  IMAD R11, R4, UR10, R7 ;  /* 0x0000000a040b7c24 */ /* 0x000fca000f8e0207 */
[----:B------:R-:W-:-:S13]  /*09e0*/  ISETP.GT.U32.AND P2, PT, R11, 0x1ff, PT ;  /* 0x000001ff0b00780c */ /* 0x000fda0003f44070 */
[----:B------:R-:W-:Y:S05]  /*09f0*/  @P2 BRA `(.L_x_8) ;  /* 0x0000000000442947 */ /* 0x000fea0003800000 */
[----:B0-----:R-:W0:Y:S01]  /*0a00*/  LDC.64 R8, c[0x0][0x380] ;  /* 0x0000e000ff087b82 */ /* 0x001e220000000a00 */
[----:B------:R-:W1:Y:S01]  /*0a10*/  LDCU UR5, c[0x0][0x3a0] ;  /* 0x00007400ff0577ac */ /* 0x000e620008000800 */
[----:B------:R-:W-:Y:S02]  /*0a20*/  LOP3.LUT R13, R11, 0x1f, RZ, 0xc0, !PT ;  /* 0x0000001f0b0d7812 */ /* 0x000fe400078ec0ff */
[----:B------:R-:W-:-:S03]  /*0a30*/  SHF.R.U32.HI R4, RZ, 0x5, R11 ;  /* 0x00000005ff047819 */ /* 0x000fc6000001160b */
[----:B------:R-:W-:Y:S02]  /*0a40*/  IMAD R13, R16, 0x20, R13 ;  /* 0x00000020100d7824 */ /* 0x000fe400078e020d */
[----:B------:R-:W-:-:S04]  /*0a50*/  IMAD.IADD R10, R3, 0x1, R4 ;  /* 0x00000001030a7824 */ /* 0x000fc800078e0204 */
[----:B-1----:R-:W-:-:S04]  /*0a60*/  IMAD R13, R10, UR5, R13 ;  /* 0x000000050a0d7c24 */ /* 0x002fc8000f8e020d */
[----:B0-----:R-:W-:-:S06]  /*0a70*/  IMAD.WIDE.U32 R8, R13, 0x4, R8 ;  /* 0x000000040d087825 */ /* 0x001fcc00078e0008 */
[----:B------:R-:W2:Y:S01]  /*0a80*/  LDG.E R8, desc[UR8][R8.64] ;  /* 0x0000000808087981 */ /* 0x000ea2000c1e1900 */
[----:B------:R-:W0:Y:S01]  /*0a90*/  S2UR UR6, SR_CgaCtaId ;  /* 0x00000000000679c3 */ /* 0x000e220000008800 */
[----:B------:R-:W-:Y:S01]  /*0aa0*/  UMOV UR5, 0x400 ;  /* 0x0000040000057882 */ /* 0x000fe20000000000 */
[----:B------:R-:W-:-:S04]  /*0ab0*/  SHF.L.U32 R10, R11, 0x2, RZ ;  /* 0x000000020b0a7819 */ /* 0x000fc800000006ff */
[----:B------:R-:W-:Y:S01]  /*0ac0*/  LOP3.LUT R13, R10, 0x7c, RZ, 0xc0, !PT ;  /* 0x0000007c0a0d7812 */ /* 0x000fe200078ec0ff */
[----:B0-----:R-:W-:-:S06]  /*0ad0*/  ULEA UR5, UR6, UR5, 0x18 ;  /* 0x0000000506057291 */ /* 0x001fcc000f8ec0ff */
[----:B------:R-:W-:-:S05]  /*0ae0*/  LEA R4, R4, UR5, 0x7 ;  /* 0x0000000504047c11 */ /* 0x000fca000f8e38ff */
[----:B------:R-:W-:-:S05]  /*0af0*/  IMAD.IADD R13, R4, 0x1, R13 ;  /* 0x00000001040d7824 */ /* 0x000fca00078e020d */
[----:B--2---:R1:W-:Y:S02]  /*0b00*/  STS [R13], R8 ;  /* 0x000000080d007388 */ /* 0x0043e40000000800 */
.L_x_8:
[----:B------:R-:W-:Y:S05]  /*0b10*/  BSYNC.RECONVERGENT B1 ;  /* 0x0000000000017941 */ /* 0x000fea0003800200 */
.L_x_7:
[----:B------:R-:W-:Y:S04]  /*0b20*/  BSSY.RECONVERGENT B1, `(.L_x_6) ;  /* 0x000002e000017945 */ /* 0x000fe80003800200 */
[----:B------:R-:W-:Y:S05]  /*0b30*/  @!P3 BRA `(.L_x_9) ;  /* 0x0000000000b0b947 */ /* 0x000fea0003800000 */
[----:B------:R-:W-:Y:S01]  /*0b40*/  IMAD.IADD R11, R24, 0x1, R11 ;  /* 0x00000001180b7824 */ /* 0x000fe200078e020b */
[----:B------:R-:W-:Y:S01]  /*0b50*/  BSSY.RECONVERGENT B2, `(.L_x_10) ;  /* 0x0000015000027945 */ /* 0x000fe20003800200 */
[----:B------:R-:W-:-:S03]  /*0b60*/  ISETP.NE.AND P3, PT, R22, 0x2, PT ;  /* 0x000000021600780c */ /* 0x000fc60003f65270 */
[----:B------:R-:W-:-:S13]  /*0b70*/  ISETP.GT.U32.AND P2, PT, R11, 0x1ff, PT ;  /* 0x000001ff0b00780c */ /* 0x000fda0003f44070 */
[----:B------:R-:W-:Y:S05]  /*0b80*/  @P2 BRA `(.L_x_11) ;  /* 0x0000000000442947 */ /* 0x000fea0003800000 */
[----:B01----:R-:W0:Y:S01]  /*0b90*/  LDC.64 R8, c[0x0][0x380] ;  /* 0x0000e000ff087b82 */ /* 0x003e220000000a00 */
[----:B------:R-:W1:Y:S01]  /*0ba0*/  LDCU UR5, c[0x0][0x3a0] ;  /* 0x00007400ff0577ac */ /* 0x000e620008000800 */
[----:B------:R-:W-:Y:S02]  /*0bb0*/  LOP3.LUT R13, R11, 0x1f, RZ, 0xc0, !PT ;  /* 0x0000001f0b0d7812 */ /* 0x000fe400078ec0ff */
[----:B------:R-:W-:Y:S02]  /*0bc0*/  SHF.R.U32.HI R4, RZ, 0x5, R11 ;  /* 0x00000005ff047819 */ /* 0x000fe4000001160b */
[----:B------:R-:W-:-:S03]  /*0bd0*/  LEA R13, R16, R13, 0x5 ;  /* 0x0000000d100d7211 */ /* 0x000fc600078e28ff */
[----:B------:R-:W-:-:S04]  /*0be0*/  IMAD.IADD R10, R3, 0x1, R4 ;  /* 0x00000001030a7824 */ /* 0x000fc800078e0204 */
[----:B-1----:R-:W-:-:S04]  /*0bf0*/  IMAD R13, R10, UR5, R13 ;  /* 0x000000050a0d7c24 */ /* 0x002fc8000f8e020d */
[----:B0-----:R-:W-:-:S06]  /*0c00*/  IMAD.WIDE.U32 R8, R13, 0x4, R8 ;  /* 0x000000040d087825 */ /* 0x001fcc00078e0008 */
[----:B------:R-:W2:Y:S01]  /*0c10*/  LDG.E R8, desc[UR8][R8.64] ;  /* 0x0000000808087981 */ /* 0x000ea2000c1e1900 */
[----:B------:R-:W0:Y:S01]  /*0c20*/  S2UR UR6, SR_CgaCtaId ;  /* 0x00000000000679c3 */ /* 0x000e220000008800 */
[----:B------:R-:W-:Y:S01]  /*0c30*/  UMOV UR5, 0x400 ;  /* 0x0000040000057882 */ /* 0x000fe20000000000 */
[----:B------:R-:W-:-:S05]  /*0c40*/  IMAD.SHL.U32 R10, R11, 0x4, RZ ;  /* 0x000000040b0a7824 */ /* 0x000fca00078e00ff */
[----:B------:R-:W-:Y:S01]  /*0c50*/  LOP3.LUT R13, R10, 0x7c, RZ, 0xc0, !PT ;  /* 0x0000007c0a0d7812 */ /* 0x000fe200078ec0ff */
[----:B0-----:R-:W-:-:S06]  /*0c60*/  ULEA UR5, UR6, UR5, 0x18 ;  /* 0x0000000506057291 */ /* 0x001fcc000f8ec0ff */
[----:B------:R-:W-:-:S04]  /*0c70*/  LEA R4, R4, UR5, 0x7 ;  /* 0x0000000504047c11 */ /* 0x000fc8000f8e38ff */
[----:B------:R-:W-:-:S05]  /*0c80*/  IADD3 R13, PT, PT, R4, R13, RZ ;  /* 0x0000000d040d7210 */ /* 0x000fca0007ffe0ff */
[----:B--2---:R2:W-:Y:S02]  /*0c90*/  STS [R13], R8 ;  /* 0x000000080d007388 */ /* 0x0045e40000000800 */
.L_x_11:
[----:B------:R-:W-:Y:S05]  /*0ca0*/  BSYNC.RECONVERGENT B2 ;  /* 0x0000000000027941 */ /* 0x000fea0003800200 */
.L_x_10:
[----:B------:R-:W-:Y:S05]  /*0cb0*/  @!P3 BRA `(.L_x_9) ;  /* 0x000000000050b947 */ /* 0x000fea0003800000 */
[----:B------:R-:W-:-:S05]  /*0cc0*/  IMAD.IADD R12, R24, 0x1, R11 ;  /* 0x00000001180c7824 */ /* 0x000fca00078e020b */
[----:B------:R-:W-:-:S13]  /*0cd0*/  ISETP.GT.U32.AND P2, PT, R12, 0x1ff, PT ;  /* 0x000001ff0c00780c */ /* 0x000fda0003f44070 */
[----:B------:R-:W-:Y:S05]  /*0ce0*/  @P2 BRA `(.L_x_9) ;  /* 0x0000000000442947 */ /* 0x000fea0003800000 */
[----:B012---:R-:W0:Y:S01]  /*0cf0*/  LDC.64 R8, c[0x0][0x380] ;  /* 0x0000e000ff087b82 */ /* 0x007e220000000a00 */
[----:B------:R-:W1:Y:S01]  /*0d00*/  LDCU UR5, c[0x0][0x3a0] ;  /* 0x00007400ff0577ac */ /* 0x000e620008000800 */
[----:B------:R-:W-:Y:S02]  /*0d10*/  LOP3.LUT R11, R12, 0x1f, RZ, 0xc0, !PT ;  /* 0x0000001f0c0b7812 */ /* 0x000fe400078ec0ff */
[----:B------:R-:W-:-:S03]  /*0d20*/  SHF.R.U32.HI R4, RZ, 0x5, R12 ;  /* 0x00000005ff047819 */ /* 0x000fc6000001160c */
[----:B------:R-:W-:Y:S01]  /*0d30*/  IMAD R11, R16, 0x20, R11 ;  /* 0x00000020100b7824 */ /* 0x000fe200078e020b */
[----:B------:R-:W-:-:S05]  /*0d40*/  IADD3 R10, PT, PT, R3, R4, RZ ;  /* 0x00000004030a7210 */ /* 0x000fca0007ffe0ff */
        /* <DEDUP_REMOVED lines=11> */
.L_x_9:
[----:B------:R-:W-:Y:S05]  /*0e00*/  BSYNC.RECONVERGENT B1 ;  /* 0x0000000000017941 */ /* 0x000fea0003800200 */
.L_x_6:
[----:B------:R-:W-:Y:S01]  /*0e10*/  IMAD.MOV.U32 R4, RZ, RZ, RZ ;  /* 0x000000ffff047224 */ /* 0x000fe200078e00ff */
[----:B------:R-:W-:Y:S06]  /*0e20*/  @P0 BRA `(.L_x_12) ;  /* 0x0000000400600947 */ /* 0x000fec0003800000 */
[----:B------:R-:W-:Y:S01]  /*0e30*/  HFMA2 R4, -RZ, RZ, 0, 0 ;  /* 0x00000000ff047431 */ /* 0x000fe200000001ff */
[----:B------:R-:W-:Y:S06]  /*0e40*/  BSSY.RECONVERGENT B1, `(.L_x_13) ;  /* 0x0000055000017945 */ /* 0x000fec0003800200 */
.L_x_14:
[----:B0123--:R-:W-:-:S04]  /*0e50*/  IMAD R8, R17, R4, R6 ;  /* 0x0000000411087224 */ /* 0x00ffc800078e0206 */
[----:B------:R-:W-:-:S05]  /*0e60*/  IMAD R27, R8, UR10, R7 ;  /* 0x0000000a081b7c24 */ /* 0x000fca000f8e0207 */
[----:B------:R-:W-:-:S13]  /*0e70*/  ISETP.GT.U32.AND P2, PT, R27, 0x1ff, PT ;  /* 0x000001ff1b00780c */ /* 0x000fda0003f44070 */
[----:B------:R-:W0:Y:S01]  /*0e80*/  @!P2 LDC R12, c[0x0][0x39c] ;  /* 0x0000e700ff0cab82 */ /* 0x000e220000000800 */
[----:B------:R-:W-:Y:S02]  /*0e90*/  @!P2 LOP3.LUT R11, R27, 0xf, RZ, 0xc0, !PT ;  /* 0x0000000f1b0ba812 */ /* 0x000fe400078ec0ff */
[----:B------:R-:W-:-:S03]  /*0ea0*/  @!P2 SHF.R.U32.HI R13, RZ, 0x4, R27 ;  /* 0x00000004ff0da819 */ /* 0x000fc6000001161b */
[----:B------:R-:W-:Y:S01]  /*0eb0*/  @!P2 IMAD.IADD R11, R0, 0x1, R11 ;  /* 0x00000001000ba824 */ /* 0x000fe200078e020b */
[----:B------:R-:W-:Y:S01]  /*0ec0*/  @!P2 LEA R10, R16, R13, 0x5 ;  /* 0x0000000d100aa211 */ /* 0x000fe200078e28ff */
[----:B------:R-:W1:Y:S04]  /*0ed0*/  @!P2 LDC.64 R8, c[0x0][0x388] ;  /* 0x0000e200ff08ab82 */ /* 0x000e680000000a00 */
[----:B0-----:R-:W-:-:S04]  /*0ee0*/  @!P2 IMAD R11, R10, R12, R11 ;  /* 0x0000000c0a0ba224 */ /* 0x001fc800078e020b */
[----:B-1----:R-:W-:-:S06]  /*0ef0*/  @!P2 IMAD.WIDE.U32 R8, R11, 0x4, R8 ;  /* 0x000000040b08a825 */ /* 0x002fcc00078e0008 */
[----:B------:R0:W2:Y:S01]  /*0f00*/  @!P2 LDG.E R8, desc[UR8][R8.64] ;  /* 0x000000080808a981 */ /* 0x0000a2000c1e1900 */
[----:B------:R-:W-:Y:S01]  /*0f10*/  IMAD.IADD R11, R24, 0x1, R27 ;  /* 0x00000001180b7824 */ /* 0x000fe200078e021b */
[----:B------:R-:W-:Y:S01]  /*0f20*/  @!P2 MOV R10, 0x400 ;  /* 0x00000400000aa802 */ /* 0x000fe20000000f00 */
[----:B------:R-:W-:Y:S01]  /*0f30*/  @!P2 IMAD.SHL.U32 R27, R27, 0x4, RZ ;  /* 0x000000041b1ba824 */ /* 0x000fe200078e00ff */
[----:B------:R-:W1:Y:S02]  /*0f40*/  @!P2 S2R R29, SR_CgaCtaId ;  /* 0x00000000001da919 */ /* 0x000e640000008800 */
[----:B------:R-:W-:Y:S02]  /*0f50*/  ISETP.GT.U32.AND P0, PT, R11, 0x1ff, PT ;  /* 0x000001ff0b00780c */ /* 0x000fe40003f04070 */
[----:B------:R-:W-:Y:S02]  /*0f60*/  @!P2 IADD3 R10, PT, PT, R10, 0x800, RZ ;  /* 0x000008000a0aa810 */ /* 0x000fe40007ffe0ff */
[----:B------:R-:W-:-:S02]  /*0f70*/  @!P2 LOP3.LUT R14, R27, 0x3c, RZ, 0xc0, !PT ;  /* 0x0000003c1b0ea812 */ /* 0x000fc400078ec0ff */
[----:B0-----:R-:W-:-:S07]  /*0f80*/  IADD3 R9, PT, PT, R24, R11, RZ ;  /* 0x0000000b18097210 */ /* 0x001fce0007ffe0ff */
[----:B------:R-:W0:Y:S01]  /*0f90*/  @!P0 LDC R12, c[0x0][0x39c] ;  /* 0x0000e700ff0c8b82 */ /* 0x000e220000000800 */
[----:B------:R-:W-:Y:S02]  /*0fa0*/  @!P0 SHF.R.U32.HI R27, RZ, 0x4, R11 ;  /* 0x00000004ff1b8819 */ /* 0x000fe4000001160b */
[----:B------:R-:W-:-:S05]  /*0fb0*/  @!P0 MOV R26, 0x400 ;  /* 0x00000400001a8802 */ /* 0x000fca0000000f00 */
[----:B------:R-:W-:Y:S01]  /*0fc0*/  @!P0 VIADD R26, R26, 0x800 ;  /* 0x000008001a1a8836 */ /* 0x000fe20000000000 */
[----:B-1----:R-:W-:Y:S02]  /*0fd0*/  @!P2 LEA R10, R29, R10, 0x18 ;  /* 0x0000000a1d0aa211 */ /* 0x002fe400078ec0ff */
[----:B------:R-:W-:Y:S02]  /*0fe0*/  @!P0 LEA R29, R16, R27, 0x5 ;  /* 0x0000001b101d8211 */ /* 0x000fe400078e28ff */
[----:B------:R-:W-:Y:S02]  /*0ff0*/  @!P2 LEA R13, R13, R10, 0x6 ;  /* 0x0000000a0d0da211 */ /* 0x000fe400078e30ff */
[----:B------:R-:W1:Y:S03]  /*1000*/  @!P0 S2R R10, SR_CgaCtaId ;  /* 0x00000000000a8919 */ /* 0x000e660000008800 */
[----:B------:R-:W-:Y:S01]  /*1010*/  @!P2 IMAD.IADD R14, R13, 0x1, R14 ;  /* 0x000000010d0ea824 */ /* 0x000fe200078e020e */
[----:B------:R-:W-:-:S02]  /*1020*/  @!P0 LOP3.LUT R13, R11, 0xf, RZ, 0xc0, !PT ;  /* 0x0000000f0b0d8812 */ /* 0x000fc400078ec0ff */
[----:B------:R-:W-:-:S03]  /*1030*/  @!P0 SHF.L.U32 R11, R11, 0x2, RZ ;  /* 0x000000020b0b8819 */ /* 0x000fc600000006ff */
[----:B------:R-:W-:Y:S01]  /*1040*/  @!P0 IMAD.IADD R13, R0, 0x1, R13 ;  /* 0x00000001000d8824 */ /* 0x000fe200078e020d */
[----:B------:R-:W-:-:S03]  /*1050*/  @!P0 LOP3.LUT R11, R11, 0x3c, RZ, 0xc0, !PT ;  /* 0x0000003c0b0b8812 */ /* 0x000fc600078ec0ff */
[----:B0-----:R-:W-:Y:S02]  /*1060*/  @!P0 IMAD R29, R29, R12, R13 ;  /* 0x0000000c1d1d8224 */ /* 0x001fe400078e020d */
[----:B------:R-:W0:Y:S01]  /*1070*/  @!P0 LDC.64 R12, c[0x0][0x388] ;  /* 0x0000e200ff0c8b82 */ /* 0x000e220000000a00 */
[----:B-1----:R-:W-:-:S05]  /*1080*/  @!P0 LEA R10, R10, R26, 0x18 ;  /* 0x0000001a0a0a8211 */ /* 0x002fca00078ec0ff */
[----:B------:R-:W-:Y:S02]  /*1090*/  @!P0 IMAD R10, R27, 0x40, R10 ;  /* 0x000000401b0a8824 */ /* 0x000fe400078e020a */
[----:B0-----:R-:W-:-:S03]  /*10a0*/  @!P0 IMAD.WIDE.U32 R12, R29, 0x4, R12 ;  /* 0x000000041d0c8825 */ /* 0x001fc600078e000c */
[----:B------:R-:W-:-:S03]  /*10b0*/  @!P0 IADD3 R10, PT, PT, R10, R11, RZ ;  /* 0x0000000b0a0a8210 */ /* 0x000fc60007ffe0ff */
[----:B------:R0:W3:Y:S04]  /*10c0*/  @!P0 LDG.E R13, desc[UR8][R12.64] ;  /* 0x000000080c0d8981 */ /* 0x0000e8000c1e1900 */
[----:B--2---:R1:W-:Y:S01]  /*10d0*/  @!P2 STS [R14], R8 ;  /* 0x000000080e00a388 */ /* 0x0043e20000000800 */
[----:B------:R-:W-:-:S13]  /*10e0*/  ISETP.GT.U32.AND P2, PT, R9, 0x1ff, PT ;  /* 0x000001ff0900780c */ /* 0x000fda0003f44070 */
[----:B-1----:R-:W1:Y:S01]  /*10f0*/  @!P2 LDC R8, c[0x0][0x39c] ;  /* 0x0000e700ff08ab82 */ /* 0x002e620000000800 */
[----:B------:R-:W2:Y:S01]  /*1100*/  @!P2 S2R R29, SR_CgaCtaId ;  /* 0x00000000001da919 */ /* 0x000ea20000008800 */
[----:B------:R-:W-:Y:S02]  /*1110*/  @!P2 LOP3.LUT R27, R9, 0xf, RZ, 0xc0, !PT ;  /* 0x0000000f091ba812 */ /* 0x000fe400078ec0ff */
[----:B------:R-:W-:-:S03]  /*1120*/  @!P2 SHF.R.U32.HI R11, RZ, 0x4, R9 ;  /* 0x00000004ff0ba819 */ /* 0x000fc60000011609 */
[----:B------:R-:W-:Y:S01]  /*1130*/  @!P2 IMAD.IADD R14, R0, 0x1, R27 ;  /* 0x00000001000ea824 */ /* 0x000fe200078e021b */
[----:B------:R-:W-:-:S05]  /*1140*/  @!P2 LEA R27, R16, R11, 0x5 ;  /* 0x0000000b101ba211 */ /* 0x000fca00078e28ff */
[----:B-1----:R-:W-:Y:S01]  /*1150*/  @!P2 IMAD R27, R27, R8, R14 ;  /* 0x000000081b1ba224 */ /* 0x002fe200078e020e */
[----:B------:R-:W-:Y:S02]  /*1160*/  @!P2 MOV R8, 0x400 ;  /* 0x000004000008a802 */ /* 0x000fe40000000f00 */
[----:B------:R-:W-:Y:S01]  /*1170*/  IADD3 R14, PT, PT, R24, R9, RZ ;  /* 0x00000009180e7210 */ /* 0x000fe20007ffe0ff */
[----:B------:R-:W-:Y:S02]  /*1180*/  @!P2 IMAD.SHL.U32 R9, R9, 0x4, RZ ;  /* 0x000000040909a824 */ /* 0x000fe400078e00ff */
[----:B------:R-:W-:Y:S01]  /*1190*/  @!P2 VIADD R8, R8, 0x800 ;  /* 0x000008000808a836 */ /* 0x000fe20000000000 */
[----:B------:R-:W-:-:S04]  /*11a0*/  ISETP.GT.U32.AND P3, PT, R14, 0x1ff, PT ;  /* 0x000001ff0e00780c */ /* 0x000fc80003f64070 */
[----:B--2---:R-:W-:-:S04]  /*11b0*/  @!P2 LEA R8, R29, R8, 0x18 ;  /* 0x000000081d08a211 */ /* 0x004fc800078ec0ff */
[----:B------:R-:W-:Y:S02]  /*11c0*/  @!P2 LEA R11, R11, R8, 0x6 ;  /* 0x000000080b0ba211 */ /* 0x000fe400078e30ff */
[----:B------:R-:W-:-:S03]  /*11d0*/  @!P2 LOP3.LUT R8, R9, 0x3c, RZ, 0xc0, !PT ;  /* 0x0000003c0908a812 */ /* 0x000fc600078ec0ff */
[----:B------:R-:W0:Y:S02]  /*11e0*/  @!P3 S2R R28, SR_CgaCtaId ;  /* 0x00000000001cb919 */ /* 0x000e240000008800 */
[----:B------:R-:W-:Y:S02]  /*11f0*/  @!P2 IMAD.IADD R11, R11, 0x1, R8 ;  /* 0x000000010b0ba824 */ /* 0x000fe400078e0208 */
[----:B------:R-:W1:Y:S01]  /*1200*/  @!P2 LDC.64 R8, c[0x0][0x388] ;  /* 0x0000e200ff08ab82 */ /* 0x000e620000000a00 */
[----:B------:R-:W-:Y:S01]  /*1210*/  @!P3 MOV R26, 0x400 ;  /* 0x00000400001ab802 */ /* 0x000fe20000000f00 */
[----:B-1----:R-:W-:-:S03]  /*1220*/  @!P2 IMAD.WIDE.U32 R8, R27, 0x4, R8 ;  /* 0x000000041b08a825 */ /* 0x002fc600078e0008 */
[----:B------:R-:W-:-:S04]  /*1230*/  @!P3 IADD3 R27, PT, PT, R26, 0x800, RZ ;  /* 0x000008001a1bb810 */ /* 0x000fc80007ffe0ff */
[----:B0-----:R-:W-:Y:S01]  /*1240*/  @!P3 LEA R12, R28, R27, 0x18 ;  /* 0x0000001b1c0cb211 */ /* 0x001fe200078ec0ff */
[----:B------:R-:W-:Y:S01]  /*1250*/  @!P3 IMAD.SHL.U32 R28, R14, 0x4, RZ ;  /* 0x000000040e1cb824 */ /* 0x000fe200078e00ff */
[----:B------:R0:W2:Y:S04]  /*1260*/  @!P2 LDG.E R26, desc[UR8][R8.64] ;  /* 0x00000008081aa981 */ /* 0x0000a8000c1e1900 */
[----:B------:R-:W-:Y:S02]  /*1270*/  @!P3 LOP3.LUT R29, R28, 0x3c, RZ, 0xc0, !PT ;  /* 0x0000003c1c1db812 */ /* 0x000fe400078ec0ff */
[----:B------:R-:W1:Y:S01]  /*1280*/  @!P3 LDC R28, c[0x0][0x39c] ;  /* 0x0000e700ff1cbb82 */ /* 0x000e620000000800 */
[----:B------:R-:W-:-:S07]  /*1290*/  @!P3 SHF.R.U32.HI R27, RZ, 0x4, R14 ;  /* 0x00000004ff1bb819 */ /* 0x000fce000001160e */
[----:B0-----:R-:W0:Y:S01]  /*12a0*/  @!P3 LDC.64 R8, c[0x0][0x388] ;  /* 0x0000e200ff08bb82 */ /* 0x001e220000000a00 */
[----:B------:R-:W-:-:S05]  /*12b0*/  @!P3 LEA R12, R27, R12, 0x6 ;  /* 0x0000000c1b0cb211 */ /* 0x000fca00078e30ff */
[----:B------:R-:W-:Y:S01]  /*12c0*/  @!P3 IMAD.IADD R12, R12, 0x1, R29 ;  /* 0x000000010c0cb824 */ /* 0x000fe200078e021d */
[----:B------:R-:W-:Y:S02]  /*12d0*/  @!P3 LOP3.LUT R29, R14, 0xf, RZ, 0xc0, !PT ;  /* 0x0000000f0e1db812 */ /* 0x000fe400078ec0ff */
[----:B------:R-:W-:-:S03]  /*12e0*/  @!P3 LEA R27, R16, R27, 0x5 ;  /* 0x0000001b101bb211 */ /* 0x000fc600078e28ff */
[----:B------:R-:W-:-:S04]  /*12f0*/  @!P3 IMAD.IADD R14, R0, 0x1, R29 ;  /* 0x00000001000eb824 */ /* 0x000fc800078e021d */
[----:B-1----:R-:W-:-:S04]  /*1300*/  @!P3 IMAD R27, R27, R28, R14 ;  /* 0x0000001c1b1bb224 */ /* 0x002fc800078e020e */
[----:B0-----:R-:W-:-:S06]  /*1310*/  @!P3 IMAD.WIDE.U32 R8, R27, 0x4, R8 ;  /* 0x000000041b08b825 */ /* 0x001fcc00078e0008 */
[----:B------:R-:W4:Y:S01]  /*1320*/  @!P3 LDG.E R9, desc[UR8][R8.64] ;  /* 0x000000080809b981 */ /* 0x000f22000c1e1900 */
[----:B------:R-:W-:-:S03]  /*1330*/  IADD3 R4, PT, PT, R4, 0x4, RZ ;  /* 0x0000000404047810 */ /* 0x000fc60007ffe0ff */
[----:B---3--:R0:W-:Y:S01]  /*1340*/  @!P0 STS [R10], R13 ;  /* 0x0000000d0a008388 */ /* 0x0081e20000000800 */
[----:B------:R-:W-:-:S03]  /*1350*/  ISETP.NE.AND P0, PT, R4, R21, PT ;  /* 0x000000150400720c */ /* 0x000fc60003f05270 */
[----:B--2---:R0:W-:Y:S04]  /*1360*/  @!P2 STS [R11], R26 ;  /* 0x0000001a0b00a388 */ /* 0x0041e80000000800 */
[----:B----4-:R0:W-:Y:S06]  /*1370*/  @!P3 STS [R12], R9 ;  /* 0x000000090c00b388 */ /* 0x0101ec0000000800 */
[----:B------:R-:W-:Y:S05]  /*1380*/  @P0 BRA `(.L_x_14) ;  /* 0xfffffff800b00947 */ /* 0x000fea000383ffff */
[----:B------:R-:W-:Y:S05]  /*1390*/  BSYNC.RECONVERGENT B1 ;  /* 0x0000000000017941 */ /* 0x000fea0003800200 */
.L_x_13:
[----:B------:R-:W-:-:S07]  /*13a0*/  IMAD.MOV.U32 R4, RZ, RZ, R21 ;  /* 0x000000ffff047224 */ /* 0x000fce00078e0015 */
.L_x_12:
[----:B------:R-:W-:Y:S05]  /*13b0*/  @!P1 BRA `(.L_x_2) ;  /* 0x0000000400209947 */ /* 0x000fea0003800000 */
[----:B------:R-:W-:Y:S01]  /*13c0*/  IMAD R4, R17, R4, R6 ;  /* 0x0000000411047224 */ /* 0x000fe200078e0206 */
[----:B------:R-:W-:Y:S01]  /*13d0*/  BSSY.RECONVERGENT B1, `(.L_x_15) ;  /* 0x0000017000017945 */ /* 0x000fe20003800200 */
[----:B------:R-:W-:Y:S02]  /*13e0*/  ISETP.NE.AND P1, PT, R22, 0x1, PT ;  /* 0x000000011600780c */ /* 0x000fe40003f25270 */
[----:B0--3--:R-:W-:-:S05]  /*13f0*/  IMAD R11, R4, UR10, R7 ;  /* 0x0000000a040b7c24 */ /* 0x009fca000f8e0207 */
[----:B------:R-:W-:-:S13]  /*1400*/  ISETP.GT.U32.AND P0, PT, R11, 0x1ff, PT ;  /* 0x000001ff0b00780c */ /* 0x000fda0003f04070 */
[----:B------:R-:W-:Y:S05]  /*1410*/  @P0 BRA `(.L_x_16) ;  /* 0x0000000000480947 */ /* 0x000fea0003800000 */
[----:B-12---:R-:W0:Y:S01]  /*1420*/  LDC.64 R8, c[0x0][0x388] ;  /* 0x0000e200ff087b82 */ /* 0x006e220000000a00 */
[----:B------:R-:W1:Y:S01]  /*1430*/  LDCU UR5, c[0x0][0x39c] ;  /* 0x00007380ff0577ac */ /* 0x000e620008000800 */
[----:B------:R-:W-:Y:S02]  /*1440*/  LOP3.LUT R27, R11, 0xf, RZ, 0xc0, !PT ;  /* 0x0000000f0b1b7812 */ /* 0x000fe400078ec0ff */
[----:B------:R-:W-:Y:S02]  /*1450*/  SHF.R.U32.HI R13, RZ, 0x4, R11 ;  /* 0x00000004ff0d7819 */ /* 0x000fe4000001160b */
[----:B------:R-:W-:-:S03]  /*1460*/  IADD3 R27, PT, PT, R0, R27, RZ ;  /* 0x0000001b001b7210 */ /* 0x000fc60007ffe0ff */
[----:B------:R-:W-:-:S04]  /*1470*/  IMAD R4, R16, 0x20, R13 ;  /* 0x0000002010047824 */ /* 0x000fc800078e020d */
[----:B-1----:R-:W-:-:S04]  /*1480*/  IMAD R27, R4, UR5, R27 ;  /* 0x00000005041b7c24 */ /* 0x002fc8000f8e021b */
[----:B0-----:R-:W-:-:S06]  /*1490*/  IMAD.WIDE.U32 R8, R27, 0x4, R8 ;  /* 0x000000041b087825 */ /* 0x001fcc00078e0008 */
[----:B------:R-:W2:Y:S01]  /*14a0*/  LDG.E R8, desc[UR8][R8.64] ;  /* 0x0000000808087981 */ /* 0x000ea2000c1e1900 */
[----:B------:R-:W0:Y:S01]  /*14b0*/  S2UR UR6, SR_CgaCtaId ;  /* 0x00000000000679c3 */ /* 0x000e220000008800 */
[----:B------:R-:W-:Y:S01]  /*14c0*/  UMOV UR5, 0x400 ;  /* 0x0000040000057882 */ /* 0x000fe20000000000 */
[----:B------:R-:W-:Y:S01]  /*14d0*/  SHF.L.U32 R4, R11, 0x2, RZ ;  /* 0x000000020b047819 */ /* 0x000fe200000006ff */
[----:B------:R-:W-:-:S03]  /*14e0*/  UIADD3 UR5, UPT, UPT, UR5, 0x800, URZ ;  /* 0x0000080005057890 */ /* 0x000fc6000fffe0ff */
[----:B------:R-:W-:Y:S01]  /*14f0*/  LOP3.LUT R4, R4, 0x3c, RZ, 0xc0, !PT ;  /* 0x0000003c04047812 */ /* 0x000fe200078ec0ff */
[----:B0-----:R-:W-:-:S06]  /*1500*/  ULEA UR5, UR6, UR5, 0x18 ;  /* 0x0000000506057291 */ /* 0x001fcc000f8ec0ff */
[----:B------:R-:W-:-:S05]  /*1510*/  LEA R13, R13, UR5, 0x6 ;  /* 0x000000050d0d7c11 */ /* 0x000fca000f8e30ff */
[----:B------:R-:W-:-:S05]  /*1520*/  IMAD.IADD R13, R13, 0x1, R4 ;  /* 0x000000010d0d7824 */ /* 0x000fca00078e0204 */
[----:B--2---:R0:W-:Y:S02]  /*1530*/  STS [R13], R8 ;  /* 0x000000080d007388 */ /* 0x0041e40000000800 */
.L_x_16:
[----:B------:R-:W-:Y:S05]  /*1540*/  BSYNC.RECONVERGENT B1 ;  /* 0x0000000000017941 */ /* 0x000fea0003800200 */
.L_x_15:
[----:B------:R-:W-:Y:S05]  /*1550*/  @!P1 BRA `(.L_x_2) ;  /* 0x0000000000b89947 */ /* 0x000fea0003800000 */
[----:B------:R-:W-:Y:S01]  /*1560*/  IADD3 R11, PT, PT, R24, R11, RZ ;  /* 0x0000000b180b7210 */ /* 0x000fe20007ffe0ff */
[----:B------:R-:W-:Y:S01]  /*1570*/  BSSY.RECONVERGENT B1, `(.L_x_17) ;  /* 0x0000016000017945 */ /* 0x000fe20003800200 */
[----:B------:R-:W-:Y:S02]  /*1580*/  ISETP.NE.AND P1, PT, R22, 0x2, PT ;  /* 0x000000021600780c */ /* 0x000fe40003f25270 */
[----:B------:R-:W-:-:S13]  /*1590*/  ISETP.GT.U32.AND P0, PT, R11, 0x1ff, PT ;  /* 0x000001ff0b00780c */ /* 0x000fda0003f04070 */
[----:B------:R-:W-:Y:S05]  /*15a0*/  @P0 BRA `(.L_x_18) ;  /* 0x0000000000480947 */ /* 0x000fea0003800000 */
[----:B012---:R-:W0:Y:S01]  /*15b0*/  LDC.64 R8, c[0x0][0x388] ;  /* 0x0000e200ff087b82 */ /* 0x007e220000000a00 */
[----:B------:R-:W1:Y:S01]  /*15c0*/  LDCU UR5, c[0x0][0x39c] ;  /* 0x00007380ff0577ac */ /* 0x000e620008000800 */
[----:B------:R-:W-:Y:S02]  /*15d0*/  LOP3.LUT R27, R11, 0xf, RZ, 0xc0, !PT ;  /* 0x0000000f0b1b7812 */ /* 0x000fe400078ec0ff */
[----:B------:R-:W-:-:S03]  /*15e0*/  SHF.R.U32.HI R13, RZ, 0x4, R11 ;  /* 0x00000004ff0d7819 */ /* 0x000fc6000001160b */
[----:B------:R-:W-:Y:S01]  /*15f0*/  IMAD.IADD R27, R0, 0x1, R27 ;  /* 0x00000001001b7824 */ /* 0x000fe200078e021b */
[----:B------:R-:W-:-:S05]  /*1600*/  LEA R4, R16, R13, 0x5 ;  /* 0x0000000d10047211 */ /* 0x000fca00078e28ff */
[----:B-1----:R-:W-:-:S04]  /*1610*/  IMAD R27, R4, UR5, R27 ;  /* 0x00000005041b7c24 */ /* 0x002fc8000f8e021b */
[----:B0-----:R-:W-:-:S06]  /*1620*/  IMAD.WIDE.U32 R8, R27, 0x4, R8 ;  /* 0x000000041b087825 */ /* 0x001fcc00078e0008 */
[----:B------:R-:W2:Y:S01]  /*1630*/  LDG.E R8, desc[UR8][R8.64] ;  /* 0x0000000808087981 */ /* 0x000ea2000c1e1900 */
[----:B------:R-:W0:Y:S01]  /*1640*/  S2UR UR6, SR_CgaCtaId ;  /* 0x00000000000679c3 */ /* 0x000e220000008800 */
[----:B------:R-:W-:Y:S01]  /*1650*/  UMOV UR5, 0x400 ;  /* 0x0000040000057882 */ /* 0x000fe20000000000 */
[----:B------:R-:W-:Y:S01]  /*1660*/  IMAD.SHL.U32 R4, R11, 0x4, RZ ;  /* 0x000000040b047824 */ /* 0x000fe200078e00ff */
[----:B------:R-:W-:-:S04]  /*1670*/  UIADD3 UR5, UPT, UPT, UR5, 0x800, URZ ;  /* 0x0000080005057890 */ /* 0x000fc8000fffe0ff */
[----:B------:R-:W-:Y:S01]  /*1680*/  LOP3.LUT R4, R4, 0x3c, RZ, 0xc0, !PT ;  /* 0x0000003c04047812 */ /* 0x000fe200078ec0ff */
[----:B0-----:R-:W-:-:S06]  /*1690*/  ULEA UR5, UR6, UR5, 0x18 ;  /* 0x0000000506057291 */ /* 0x001fcc000f8ec0ff */
[----:B------:R-:W-:-:S04]  /*16a0*/  LEA R13, R13, UR5, 0x6 ;  /* 0x000000050d0d7c11 */ /* 0x000fc8000f8e30ff */
[----:B------:R-:W-:-:S05]  /*16b0*/  IADD3 R13, PT, PT, R13, R4, RZ ;  /* 0x000000040d0d7210 */ /* 0x000fca0007ffe0ff */
[----:B--2---:R3:W-:Y:S02]  /*16c0*/  STS [R13], R8 ;  /* 0x000000080d007388 */ /* 0x0047e40000000800 */
.L_x_18:
[----:B------:R-:W-:Y:S05]  /*16d0*/  BSYNC.RECONVERGENT B1 ;  /* 0x0000000000017941 */ /* 0x000fea0003800200 */
.L_x_17:
[----:B------:R-:W-:Y:S05]  /*16e0*/  @!P1 BRA `(.L_x_2) ;  /* 0x0000000000549947 */ /* 0x000fea0003800000 */
[----:B------:R-:W-:-:S05]  /*16f0*/  IMAD.IADD R10, R24, 0x1, R11 ;  /* 0x00000001180a7824 */ /* 0x000fca00078e020b */
[----:B------:R-:W-:-:S13]  /*1700*/  ISETP.GT.U32.AND P0, PT, R10, 0x1ff, PT ;  /* 0x000001ff0a00780c */ /* 0x000fda0003f04070 */
[----:B------:R-:W-:Y:S05]  /*1710*/  @P0 BRA `(.L_x_2) ;  /* 0x0000000000480947 */ /* 0x000fea0003800000 */
[----:B0123--:R-:W0:Y:S01]  /*1720*/  LDC.64 R8, c[0x0][0x388] ;  /* 0x0000e200ff087b82 */ /* 0x00fe220000000a00 */
        /* <DEDUP_REMOVED lines=17> */
.L_x_2:
[----:B------:R-:W5:Y:S01]  /*1840*/  S2UR UR6, SR_CgaCtaId ;  /* 0x00000000000679c3 */ /* 0x000f620000008800 */
[----:B------:R-:W-:Y:S01]  /*1850*/  UMOV UR5, 0x400 ;  /* 0x0000040000057882 */ /* 0x000fe20000000000 */
[----:B------:R-:W-:Y:S01]  /*1860*/  IADD3 R16, PT, PT, R16, 0x1, RZ ;  /* 0x0000000110107810 */ /* 0x000fe20007ffe0ff */
[----:B------:R-:W-:-:S03]  /*1870*/  UIADD3 UR7, UPT, UPT, UR5, 0x800, URZ ;  /* 0x0000080005077890 */ /* 0x000fc6000fffe0ff */
[----:B------:R-:W-:Y:S01]  /*1880*/  ISETP.NE.AND P0, PT, R16, 0x10, PT ;  /* 0x000000101000780c */ /* 0x000fe20003f05270 */
[----:B-----5:R-:W-:Y:S02]  /*1890*/  ULEA UR5, UR6, UR5, 0x18 ;  /* 0x0000000506057291 */ /* 0x020fe4000f8ec0ff */
[----:B------:R-:W-:-:S04]  /*18a0*/  ULEA UR7, UR6, UR7, 0x18 ;  /* 0x0000000706077291 */ /* 0x000fc8000f8ec0ff */
[----:B0-----:R-:W-:Y:S02]  /*18b0*/  LEA R26, R6, UR5, 0x7 ;  /* 0x00000005061a7c11 */ /* 0x001fe4000f8e38ff */
[----:B------:R-:W-:Y:S01]  /*18c0*/  LEA R4, R7, UR7, 0x2 ;  /* 0x0000000707047c11 */ /* 0x000fe2000f8e10ff */
[----:B------:R-:W-:Y:S05]  /*18d0*/  WARPSYNC.ALL ;  /* 0x0000000000007948 */ /* 0x000fea0003800000 */
[----:B------:R-:W-:Y:S06]  /*18e0*/  BAR.SYNC.DEFER_BLOCKING 0x0 ;  /* 0x0000000000007b1d */ /* 0x000fec0000010000 */
[----:B------:R-:W-:Y:S04]  /*18f0*/  LDS R12, [R4] ;  /* 0x00000000040c7984 */ /* 0x000fe80000000800 */
[----:B-1234-:R-:W0:Y:S04]  /*1900*/  LDS.128 R8, [R26] ;  /* 0x000000001a087984 */ /* 0x01ee280000000c00 */
[----:B------:R-:W1:Y:S04]  /*1910*/  LDS R13, [R4+0x40] ;  /* 0x00004000040d7984 */ /* 0x000e680000000800 */
[----:B------:R-:W2:Y:S04]  /*1920*/  LDS R14, [R4+0x80] ;  /* 0x00008000040e7984 */ /* 0x000ea80000000800 */
[----:B------:R-:W-:Y:S01]  /*1930*/  LDS R27, [R4+0x7c0] ;  /* 0x0007c000041b7984 */ /* 0x000fe20000000800 */
[----:B0-----:R-:W-:-:S03]  /*1940*/  IMAD R8, R8, R12, R15 ;  /* 0x0000000c08087224 */ /* 0x001fc600078e020f */
[----:B------:R-:W0:Y:S01]  /*1950*/  LDS R12, [R4+0xc0] ;  /* 0x0000c000040c7984 */ /* 0x000e220000000800 */
[----:B-1----:R-:W-:-:S03]  /*1960*/  IMAD R9, R13, R9, R8 ;  /* 0x000000090d097224 */ /* 0x002fc600078e0208 */
[----:B------:R-:W-:Y:S01]  /*1970*/  LDS R13, [R4+0x180] ;  /* 0x00018000040d7984 */ /* 0x000fe20000000800 */
[----:B--2---:R-:W-:-:S03]  /*1980*/  IMAD R10, R14, R10, R9 ;  /* 0x0000000a0e0a7224 */ /* 0x004fc600078e0209 */
[----:B------:R-:W-:Y:S01]  /*1990*/  LDS R14, [R4+0x100] ;  /* 0x00010000040e7984 */ /* 0x000fe20000000800 */
[----:B0-----:R-:W-:-:S03]  /*19a0*/  IMAD R15, R12, R11, R10 ;  /* 0x0000000b0c0f7224 */ /* 0x001fc600078e020a */
[----:B------:R-:W0:Y:S04]  /*19b0*/  LDS.128 R8, [R26+0x10] ;  /* 0x000010001a087984 */ /* 0x000e280000000c00 */
[----:B------:R-:W1:Y:S01]  /*19c0*/  LDS R12, [R4+0x140] ;  /* 0x00014000040c7984 */ /* 0x000e620000000800 */
[----:B0-----:R-:W-:-:S03]  /*19d0*/  IMAD R14, R8, R14, R15 ;  /* 0x0000000e080e7224 */ /* 0x001fc600078e020f */
[----:B------:R-:W0:Y:S01]  /*19e0*/  LDS R8, [R4+0x1c0] ;  /* 0x0001c00004087984 */ /* 0x000e220000000800 */
[----:B-1----:R-:W-:-:S03]  /*19f0*/  IMAD R12, R12, R9, R14 ;  /* 0x000000090c0c7224 */ /* 0x002fc600078e020e */
[----:B------:R-:W-:Y:S01]  /*1a00*/  LDS R9, [R4+0x200] ;  /* 0x0002000004097984 */ /* 0x000fe20000000800 */
[----:B------:R-:W-:-:S03]  /*1a10*/  IMAD R10, R13, R10, R12 ;  /* 0x0000000a0d0a7224 */ /* 0x000fc600078e020c */
[----:B------:R-:W1:Y:S01]  /*1a20*/  LDS.128 R12, [R26+0x20] ;  /* 0x000020001a0c7984 */ /* 0x000e620000000c00 */
[----:B0-----:R-:W-:-:S03]  /*1a30*/  IMAD R8, R8, R11, R10 ;  /* 0x0000000b08087224 */ /* 0x001fc600078e020a */
[----:B------:R-:W0:Y:S04]  /*1a40*/  LDS R10, [R4+0x240] ;  /* 0x00024000040a7984 */ /* 0x000e280000000800 */
[----:B------:R-:W2:Y:S01]  /*1a50*/  LDS R11, [R4+0x280] ;  /* 0x00028000040b7984 */ /* 0x000ea20000000800 */
[----:B-1----:R-:W-:-:S03]  /*1a60*/  IMAD R8, R12, R9, R8 ;  /* 0x000000090c087224 */ /* 0x002fc600078e0208 */
[----:B------:R-:W1:Y:S04]  /*1a70*/  LDS R9, [R4+0x2c0] ;  /* 0x0002c00004097984 */ /* 0x000e680000000800 */
[----:B------:R-:W-:Y:S01]  /*1a80*/  LDS R12, [R4+0x300] ;  /* 0x00030000040c7984 */ /* 0x000fe20000000800 */
[----:B0-----:R-:W-:-:S04]  /*1a90*/  IMAD R13, R10, R13, R8 ;  /* 0x0000000d0a0d7224 */ /* 0x001fc800078e0208 */
[----:B--2---:R-:W-:Y:S02]  /*1aa0*/  IMAD R14, R11, R14, R13 ;  /* 0x0000000e0b0e7224 */ /* 0x004fe400078e020d */
[----:B------:R-:W-:Y:S02]  /*1ab0*/  LDS R13, [R4+0x380] ;  /* 0x00038000040d7984 */ /* 0x000fe40000000800 */
[----:B-1----:R-:W-:Y:S02]  /*1ac0*/  IMAD R15, R9, R15, R14 ;  /* 0x0000000f090f7224 */ /* 0x002fe400078e020e */
        /* <DEDUP_REMOVED lines=12> */
[----:B------:R-:W1:Y:S01]  /*1b90*/  LDS R9, [R4+0x4c0] ;  /* 0x0004c00004097984 */ /* 0x000e620000000800 */
[----:B0-----:R-:W-:-:S03]  /*1ba0*/  IMAD R13, R10, R13, R8 ;  /* 0x0000000d0a0d7224 */ /* 0x001fc600078e0208 */
[----:B------:R-:W-:Y:S01]  /*1bb0*/  LDS R8, [R4+0x500] ;  /* 0x0005000004087984 */ /* 0x000fe20000000800 */
[----:B--2---:R-:W-:-:S03]  /*1bc0*/  IMAD R14, R11, R14, R13 ;  /* 0x0000000e0b0e7224 */ /* 0x004fc600078e020d */
[----:B------:R-:W-:Y:S01]  /*1bd0*/  LDS R10, [R4+0x540] ;  /* 0x00054000040a7984 */ /* 0x000fe20000000800 */
[----:B-1----:R-:W-:-:S03]  /*1be0*/  IMAD R11, R9, R15, R14 ;  /* 0x0000000f090b7224 */ /* 0x002fc600078e020e */
[----:B------:R-:W0:Y:S04]  /*1bf0*/  LDS.128 R12, [R26+0x50] ;  /* 0x000050001a0c7984 */ /* 0x000e280000000c00 */
[----:B------:R-:W1:Y:S01]  /*1c00*/  LDS R9, [R4+0x580] ;  /* 0x0005800004097984 */ /* 0x000e620000000800 */
[----:B0-----:R-:W-:-:S03]  /*1c10*/  IMAD R8, R12, R8, R11 ;  /* 0x000000080c087224 */ /* 0x001fc600078e020b */
[----:B------:R-:W0:Y:S01]  /*1c20*/  LDS R12, [R4+0x5c0] ;  /* 0x0005c000040c7984 */ /* 0x000e220000000800 */
[----:B------:R-:W-:-:S03]  /*1c30*/  IMAD R8, R10, R13, R8 ;  /* 0x0000000d0a087224 */ /* 0x000fc600078e0208 */
[----:B------:R-:W-:Y:S01]  /*1c40*/  LDS R13, [R4+0x600] ;  /* 0x00060000040d7984 */ /* 0x000fe20000000800 */
[----:B-1----:R-:W-:-:S03]  /*1c50*/  IMAD R14, R9, R14, R8 ;  /* 0x0000000e090e7224 */ /* 0x002fc600078e0208 */
        /* <DEDUP_REMOVED lines=9> */
[----:B------:R-:W0:Y:S01]  /*1cf0*/  LDS.128 R12, [R26+0x70] ;  /* 0x000070001a0c7984 */ /* 0x000e220000000c00 */
[----:B-1----:R-:W-:-:S03]  /*1d00*/  IMAD R8, R8, R11, R10 ;  /* 0x0000000b08087224 */ /* 0x002fc600078e020a */
[----:B------:R-:W1:Y:S04]  /*1d10*/  LDS R10, [R4+0x740] ;  /* 0x00074000040a7984 */ /* 0x000e680000000800 */
[----:B------:R-:W2:Y:S01]  /*1d20*/  LDS R11, [R4+0x780] ;  /* 0x00078000040b7984 */ /* 0x000ea20000000800 */
[----:B0-----:R-:W-:-:S04]  /*1d30*/  IMAD R8, R12, R9, R8 ;  /* 0x000000090c087224 */ /* 0x001fc800078e0208 */
[----:B-1----:R-:W-:-:S04]  /*1d40*/  IMAD R13, R10, R13, R8 ;  /* 0x0000000d0a0d7224 */ /* 0x002fc800078e0208 */
[----:B--2---:R-:W-:-:S04]  /*1d50*/  IMAD R14, R11, R14, R13 ;  /* 0x0000000e0b0e7224 */ /* 0x004fc800078e020d */
[----:B------:R-:W-:Y:S01]  /*1d60*/  IMAD R15, R27, R15, R14 ;  /* 0x0000000f1b0f7224 */ /* 0x000fe200078e020e */
[----:B------:R-:W-:Y:S06]  /*1d70*/  BAR.SYNC.DEFER_BLOCKING 0x0 ;  /* 0x0000000000007b1d */ /* 0x000fec0000010000 */
[----:B------:R-:W-:Y:S05]  /*1d80*/  @P0 BRA `(.L_x_19) ;  /* 0xffffffe400800947 */ /* 0x000fea000383ffff */
[----:B------:R-:W0:Y:S01]  /*1d90*/  LDC.64 R8, c[0x0][0x390] ;  /* 0x0000e400ff087b82 */ /* 0x000e220000000a00 */
[----:B------:R-:W1:Y:S02]  /*1da0*/  LDCU UR5, c[0x0][0x39c] ;  /* 0x00007380ff0577ac */ /* 0x000e640008000800 */
[----:B-1----:R-:W-:-:S04]  /*1db0*/  IMAD R3, R2, UR5, R5 ;  /* 0x0000000502037c24 */ /* 0x002fc8000f8e0205 */
[----:B0-----:R-:W-:-:S05]  /*1dc0*/  IMAD.WIDE R8, R3, 0x4, R8 ;  /* 0x0000000403087825 */ /* 0x001fca00078e0208 */
[----:B------:R0:W-:Y:S02]  /*1dd0*/  STG.E desc[UR8][R8.64], R15 ;  /* 0x0000000f08007986 */ /* 0x0001e4000c101908 */
.L_x_1:
[----:B------:R-:W1:Y:S01]  /*1de0*/  LDCU UR5, c[0x0][0x398] ;  /* 0x00007300ff0577ac */ /* 0x000e620008000800 */
[----:B------:R-:W-:Y:S02]  /*1df0*/  IMAD R4, R25, R18, R25 ;  /* 0x0000001219047224 */ /* 0x000fe400078e0219 */
[----:B------:R-:W-:-:S03]  /*1e00*/  VIADD R18, R18, 0x1 ;  /* 0x0000000112127836 */ /* 0x000fc60000000000 */
[----:B-1----:R-:W-:-:S13]  /*1e10*/  ISETP.GE.U32.AND P0, PT, R4, UR5, PT ;  /* 0x0000000504007c0c */ /* 0x002fda000bf06070 */
[----:B------:R-:W-:Y:S05]  /*1e20*/  @!P0 BRA `(.L_x_20) ;  /* 0xffffffe400388947 */ /* 0x000fea000383ffff */
[----:B------:R-:W-:Y:S05]  /*1e30*/  BSYNC.RECONVERGENT B0 ;  /* 0x0000000000007941 */ /* 0x000fea0003800200 */
.L_x_0:
[----:B------:R-:W1:Y:S01]  /*1e40*/  LDCU UR5, c[0x0][0x39c] ;  /* 0x00007380ff0577ac */ /* 0x000e620008000800 */
[----:B------:R-:W-:Y:S01]  /*1e50*/  IMAD R0, R20, R19, R20 ;  /* 0x0000001314007224 */ /* 0x000fe200078e0214 */
[----:B------:R-:W-:-:S04]  /*1e60*/  IADD3 R19, PT, PT, R19, 0x1, RZ ;  /* 0x0000000113137810 */ /* 0x000fc80007ffe0ff */
[----:B-1----:R-:W-:-:S13]  /*1e70*/  ISETP.GE.U32.AND P0, PT, R0, UR5, PT ;  /* 0x0000000500007c0c */ /* 0x002fda000bf06070 */
[----:B------:R-:W-:Y:S05]  /*1e80*/  @!P0 BRA `(.L_x_21) ;  /* 0xffffffe400008947 */ /* 0x000fea000383ffff */
[----:B------:R-:W-:Y:S05]  /*1e90*/  EXIT ;  /* 0x000000000000794d */ /* 0x000fea0003800000 */
.L_x_22:
[----:B------:R-:W-:-:S00]  /*1ea0*/  BRA `(.L_x_22) ;  /* 0xfffffffc00fc7947 */ /* 0x000fc0000383ffff */
[----:B------:R-:W-:-:S00]  /*1eb0*/  NOP ;  /* 0x0000000000007918 */ /* 0x000fc00000000000 */
        /* <DEDUP_REMOVED lines=12> */
.L_x_91:


//--------------------- .text._Z20shared_matmul_unrollPKiS0_Piiii --------------------------
	.section	.text._Z20shared_matmul_unrollPKiS0_Piiii,"ax",@progbits
	.align	128
        .global         _Z20shared_matmul_unrollPKiS0_Piiii
        .type           _Z20shared_matmul_unrollPKiS0_Piiii,@function
        .size           _Z20shared_matmul_unrollPKiS0_Piiii,(.L_x_92 - _Z20shared_matmul_unrollPKiS0_Piiii)
        .other          _Z20shared_matmul_unrollPKiS0_Piiii,@"STO_CUDA_ENTRY STV_DEFAULT"
_Z20shared_matmul_unrollPKiS0_Piiii:
.text._Z20shared_matmul_unrollPKiS0_Piiii:
[----:B------:R-:W-:Y:S01]  /*0000*/  LDC R1, c[0x0][0x37c] ;  /* 0x0000df00ff017b82 */ /* 0x000fe20000000800 */
[----:B------:R-:W0:Y:S01]  /*0010*/  LDCU UR4, c[0x0][0x39c] ;  /* 0x00007380ff0477ac */ /* 0x000e220008000800 */
[----:B------:R-:W1:Y:S06]  /*0020*/  LDCU UR10, c[0x0][0x360] ;  /* 0x00006c00ff0a77ac */ /* 0x000e6c0008000800 */
[----:B------:R-:W2:Y:S01]  /*0030*/  LDC R32, c[0x0][0x364] ;  /* 0x0000d900ff207b82 */ /* 0x000ea20000000800 */
[----:B0-----:R-:W-:-:S13]  /*0040*/  ISETP.NE.AND P0, PT, RZ, UR4, PT ;  /* 0x00000004ff007c0c */ /* 0x001fda000bf05270 */
[----:B-1----:R-:W-:Y:S05]  /*0050*/  @!P0 EXIT ;  /* 0x000000000000894d */ /* 0x002fea0003800000 */
[----:B--2---:R-:W-:Y:S01]  /*0060*/  IMAD R0, R32, UR10, RZ ;  /* 0x0000000a20007c24 */ /* 0x004fe2000f8e02ff */
[----:B------:R-:W0:Y:S01]  /*0070*/  S2UR UR6, SR_CTAID.Y ;  /* 0x00000000000679c3 */ /* 0x000e220000002600 */
[----:B------:R-:W1:Y:S01]  /*0080*/  S2R R31, SR_TID.X ;  /* 0x00000000001f7919 */ /* 0x000e620000002100 */
[----:B------:R-:W2:Y:S01]  /*0090*/  LDCU UR5, c[0x0][0x374] ;  /* 0x00006e80ff0577ac */ /* 0x000ea20008000800 */
[----:B------:R-:W3:Y:S01]  /*00a0*/  I2F.U32.RP R4, R0 ;  /* 0x0000000000047306 */ /* 0x000ee20000209000 */
[----:B------:R-:W-:Y:S01]  /*00b0*/  IADD3 R5, PT, PT, RZ, -R0, RZ ;  /* 0x80000000ff057210 */ /* 0x000fe20007ffe0ff */
[----:B------:R-:W4:Y:S01]  /*00c0*/  S2R R30, SR_TID.Y ;  /* 0x00000000001e7919 */ /* 0x000f220000002200 */
[----:B------:R-:W-:Y:S01]  /*00d0*/  ISETP.NE.U32.AND P2, PT, R0, RZ, PT ;  /* 0x000000ff0000720c */ /* 0x000fe20003f45070 */
[----:B------:R-:W-:Y:S01]  /*00e0*/  HFMA2 R35, -RZ, RZ, 0, 0 ;  /* 0x00000000ff237431 */ /* 0x000fe200000001ff */
[----:B------:R-:W5:Y:S01]  /*00f0*/  S2UR UR4, SR_CTAID.X ;  /* 0x00000000000479c3 */ /* 0x000f620000002500 */
[----:B------:R-:W1:Y:S02]  /*0100*/  LDCU.64 UR8, c[0x0][0x358] ;  /* 0x00006b00ff0877ac */ /* 0x000e640008000a00 */
[----:B---3--:R-:W3:Y:S01]  /*0110*/  MUFU.RCP R4, R4 ;  /* 0x0000000400047308 */ /* 0x008ee20000001000 */
[----:B--2---:R-:W-:-:S02]  /*0120*/  IMAD R38, R32, UR5, RZ ;  /* 0x0000000520267c24 */ /* 0x004fc4000f8e02ff */
[----:B0-----:R-:W-:Y:S01]  /*0130*/  IMAD R37, R32, UR6, RZ ;  /* 0x0000000620257c24 */ /* 0x001fe2000f8e02ff */
[----:B-----5:R-:W-:Y:S01]  /*0140*/  UIMAD UR4, UR10, UR4, URZ ;  /* 0x000000040a0472a4 */ /* 0x020fe2000f8e02ff */
[----:B---3--:R-:W-:-:S04]  /*0150*/  IADD3 R2, PT, PT, R4, 0xffffffe, RZ ;  /* 0x0ffffffe04027810 */ /* 0x008fc80007ffe0ff */
[----:B------:R0:W2:Y:S02]  /*0160*/  F2I.FTZ.U32.TRUNC.NTZ R3, R2 ;  /* 0x0000000200037305 */ /* 0x0000a4000021f000 */
[----:B0-----:R-:W-:Y:S02]  /*0170*/  HFMA2 R2, -RZ, RZ, 0, 0 ;  /* 0x00000000ff027431 */ /* 0x001fe400000001ff */
[----:B--2---:R-:W-:-:S04]  /*0180*/  IMAD R5, R5, R3, RZ ;  /* 0x0000000305057224 */ /* 0x004fc800078e02ff */
[----:B------:R-:W-:-:S06]  /*0190*/  IMAD.HI.U32 R3, R3, R5, R2 ;  /* 0x0000000503037227 */ /* 0x000fcc00078e0002 */
[----:B------:R-:W-:-:S05]  /*01a0*/  IMAD.HI.U32 R3, R3, 0x200, RZ ;  /* 0x0000020003037827 */ /* 0x000fca00078e00ff */
[----:B------:R-:W-:-:S05]  /*01b0*/  IADD3 R5, PT, PT, -R3, RZ, RZ ;  /* 0x000000ff03057210 */ /* 0x000fca0007ffe1ff */
[----:B------:R-:W-:-:S05]  /*01c0*/  IMAD R5, R0, R5, 0x200 ;  /* 0x0000020000057424 */ /* 0x000fca00078e0205 */
[----:B------:R-:W-:-:S13]  /*01d0*/  ISETP.GE.U32.AND P0, PT, R5, R0, PT ;  /* 0x000000000500720c */ /* 0x000fda0003f06070 */
[----:B------:R-:W-:Y:S02]  /*01e0*/  @P0 IADD3 R5, PT, PT, -R0, R5, RZ ;  /* 0x0000000500050210 */ /* 0x000fe40007ffe1ff */
[----:B------:R-:W-:Y:S02]  /*01f0*/  @P0 IADD3 R3, PT, PT, R3, 0x1, RZ ;  /* 0x0000000103030810 */ /* 0x000fe40007ffe0ff */
[----:B------:R-:W-:-:S13]  /*0200*/  ISETP.GE.U32.AND P1, PT, R5, R0, PT ;  /* 0x000000000500720c */ /* 0x000fda0003f26070 */
[----:B------:R-:W-:Y:S02]  /*0210*/  @P1 IADD3 R3, PT, PT, R3, 0x1, RZ ;  /* 0x0000000103031810 */ /* 0x000fe40007ffe0ff */
[----:B------:R-:W-:Y:S02]  /*0220*/  @!P2 LOP3.LUT R3, RZ, R0, RZ, 0x33, !PT ;  /* 0x00000000ff03a212 */ /* 0x000fe400078e33ff */
[----:B------:R-:W-:Y:S02]  /*0230*/  MOV R0, RZ ;  /* 0x000000ff00007202 */ /* 0x000fe40000000f00 */
[----:B-1--4-:R-:W-:-:S07]  /*0240*/  VIMNMX.U32 R36, PT, PT, R3, 0x1, !PT ;  /* 0x0000000103247848 */ /* 0x012fce0007fe0000 */
.L_x_42:
[----:B------:R-:W0:Y:S02]  /*0250*/  LDCU UR5, c[0x0][0x398] ;  /* 0x00007300ff0577ac */ /* 0x000e240008000800 */
[----:B0-----:R-:W-:-:S09]  /*0260*/  UISETP.NE.AND UP0, UPT, UR5, URZ, UPT ;  /* 0x000000ff0500728c */ /* 0x001fd2000bf05270 */
[----:B------:R-:W-:Y:S05]  /*0270*/  BRA.U !UP0, `(.L_x_23) ;  /* 0x0000002108747547 */ /* 0x000fea000b800000 */
[----:B------:R-:W-:Y:S01]  /*0280*/  HFMA2 R34, -RZ, RZ, 0, 0 ;  /* 0x00000000ff227431 */ /* 0x000fe200000001ff */
[----:B------:R-:W-:Y:S01]  /*0290*/  BSSY.RECONVERGENT B1, `(.L_x_23) ;  /* 0x000021b000017945 */ /* 0x000fe20003800200 */
[C---:B------:R-:W-:Y:S02]  /*02a0*/  IADD3 R29, PT, PT, R0.reuse, UR4, R31 ;  /* 0x00000004001d7c10 */ /* 0x040fe4000fffe01f */
[----:B------:R-:W-:Y:S02]  /*02b0*/  IADD3 R0, PT, PT, R0, UR4, RZ ;  /* 0x0000000400007c10 */ /* 0x000fe4000fffe0ff */
[----:B------:R-:W-:-:S07]  /*02c0*/  MOV R4, RZ ;  /* 0x000000ff00047202 */ /* 0x000fce0000000f00 */
.L_x_41:
[----:B------:R-:W0:Y:S01]  /*02d0*/  LDCU.64 UR6, c[0x0][0x398] ;  /* 0x00007300ff0677ac */ /* 0x000e220008000a00 */
[----:B------:R-:W-:-:S04]  /*02e0*/  IADD3 R2, PT, PT, R4, R37, R30 ;  /* 0x0000002504027210 */ /* 0x000fc80007ffe01e */
[----:B0-----:R-:W-:-:S04]  /*02f0*/  ISETP.GE.AND P0, PT, R2, UR6, PT ;  /* 0x0000000602007c0c */ /* 0x001fc8000bf06270 */
[----:B------:R-:W-:-:S13]  /*0300*/  ISETP.GE.OR P0, PT, R29, UR7, P0 ;  /* 0x000000071d007c0c */ /* 0x000fda0008706670 */
[----:B------:R-:W-:Y:S05]  /*0310*/  @P0 BRA `(.L_x_24) ;  /* 0x0000002000300947 */ /* 0x000fea0003800000 */
[----:B------:R-:W-:Y:S01]  /*0320*/  HFMA2 R20, -RZ, RZ, 0, 0 ;  /* 0x00000000ff147431 */ /* 0x000fe200000001ff */
[----:B------:R-:W-:Y:S01]  /*0330*/  IADD3 R3, PT, PT, R37, R4, RZ ;  /* 0x0000000425037210 */ /* 0x000fe20007ffe0ff */
[----:B------:R-:W-:Y:S01]  /*0340*/  HFMA2 R27, -RZ, RZ, 0, 0 ;  /* 0x00000000ff1b7431 */ /* 0x000fe200000001ff */
[----:B------:R-:W-:Y:S02]  /*0350*/  MOV R33, RZ ;  /* 0x000000ff00217202 */ /* 0x000fe40000000f00 */
[----:B------:R-:W-:Y:S02]  /*0360*/  MOV R12, RZ ;  /* 0x000000ff000c7202 */ /* 0x000fe40000000f00 */
[----:B------:R-:W-:-:S07]  /*0370*/  MOV R23, RZ ;  /* 0x000000ff00177202 */ /* 0x000fce0000000f00 */
.L_x_40:
[----:B------:R-:W-:-:S05]  /*0380*/  IMAD R10, R32, UR10, RZ ;  /* 0x0000000a200a7c24 */ /* 0x000fca000f8e02ff */
[----:B------:R-:W-:-:S13]  /*0390*/  ISETP.GT.U32.AND P0, PT, R10, 0x200, PT ;  /* 0x000002000a00780c */ /* 0x000fda0003f04070 */
[----:B------:R-:W-:Y:S05]  /*03a0*/  @P0 BRA `(.L_x_25) ;  /* 0x0000001000940947 */ /* 0x000fea0003800000 */
[----:B------:R-:W-:Y:S01]  /*03b0*/  ISETP.GT.U32.AND P0, PT, R10, 0x100, PT ;  /* 0x000001000a00780c */ /* 0x000fe20003f04070 */
[----:B------:R-:W-:-:S12]  /*03c0*/  HFMA2 R11, -RZ, RZ, 0, 0 ;  /* 0x00000000ff0b7431 */ /* 0x000fd800000001ff */
[----:B------:R-:W-:Y:S05]  /*03d0*/  @P0 BRA `(.L_x_26) ;  /* 0x0000000400500947 */ /* 0x000fea0003800000 */
[----:B------:R-:W-:Y:S01]  /*03e0*/  IADD3 R16, PT, PT, R32, R30, RZ ;  /* 0x0000001e20107210 */ /* 0x000fe20007ffe0ff */
[----:B------:R-:W-:Y:S01]  /*03f0*/  BSSY.RECONVERGENT B0, `(.L_x_26) ;  /* 0x0000052000007945 */ /* 0x000fe20003800200 */
[----:B------:R-:W-:Y:S01]  /*0400*/  LOP3.LUT R11, R36, 0x3fe, RZ, 0xc0, !PT ;  /* 0x000003fe240b7812 */ /* 0x000fe200078ec0ff */
[--C-:B------:R-:W-:Y:S02]  /*0410*/  IMAD R13, R30, UR10, R31.reuse ;  /* 0x0000000a1e0d7c24 */ /* 0x100fe4000f8e021f */
[----:B------:R-:W-:Y:S01]  /*0420*/  IMAD R16, R16, UR10, R31 ;  /* 0x0000000a10107c24 */ /* 0x000fe2000f8e021f */
[----:B------:R-:W-:-:S07]  /*0430*/  IADD3 R17, PT, PT, -R11, RZ, RZ ;  /* 0x000000ff0b117210 */ /* 0x000fce0007ffe1ff */
.L_x_31:
[----:B------:R-:W-:Y:S01]  /*0440*/  ISETP.GT.U32.AND P0, PT, R13, 0x1ff, PT ;  /* 0x000001ff0d00780c */ /* 0x000fe20003f04070 */
[----:B------:R-:W-:Y:S01]  /*0450*/  BSSY.RECONVERGENT B2, `(.L_x_27) ;  /* 0x0000025000027945 */ /* 0x000fe20003800200 */
[----:B------:R-:W-:Y:S02]  /*0460*/  IADD3 R17, PT, PT, R17, 0x2, RZ ;  /* 0x0000000211117810 */ /* 0x000fe40007ffe0ff */
[----:B------:R-:W-:Y:S02]  /*0470*/  ISETP.GT.U32.AND P1, PT, R16, 0x1ff, PT ;  /* 0x000001ff1000780c */ /* 0x000fe40003f24070 */
[----:B------:R-:W-:-:S07]  /*0480*/  ISETP.NE.AND P2, PT, R17, RZ, PT ;  /* 0x000000ff1100720c */ /* 0x000fce0003f45270 */
[----:B01----:R-:W-:Y:S06]  /*0490*/  @P0 BRA `(.L_x_28) ;  /* 0x0000000000800947 */ /* 0x003fec0003800000 */
[----:B------:R-:W0:Y:S01]  /*04a0*/  LDC.64 R4, c[0x0][0x380] ;  /* 0x0000e000ff047b82 */ /* 0x000e220000000a00 */
[----:B------:R-:W-:Y:S01]  /*04b0*/  SHF.R.U32.HI R18, RZ, 0x5, R13 ;  /* 0x00000005ff127819 */ /* 0x000fe2000001160d */
[----:B------:R-:W1:Y:S01]  /*04c0*/  LDCU UR5, c[0x0][0x3a0] ;  /* 0x00007400ff0577ac */ /* 0x000e620008000800 */
[----:B------:R-:W-:Y:S02]  /*04d0*/  LOP3.LUT R6, R13, 0x1f, RZ, 0xc0, !PT ;  /* 0x0000001f0d067812 */ /* 0x000fe400078ec0ff */
[----:B------:R-:W-:Y:S02]  /*04e0*/  IADD3 R7, PT, PT, R3, R18, RZ ;  /* 0x0000001203077210 */ /* 0x000fe40007ffe0ff */
[----:B------:R-:W-:Y:S02]  /*04f0*/  LEA R6, R33, R6, 0x5 ;  /* 0x0000000621067211 */ /* 0x000fe400078e28ff */
[----:B------:R-:W-:-:S04]  /*0500*/  IADD3 R9, PT, PT, R38, R7, RZ ;  /* 0x0000000726097210 */ /* 0x000fc80007ffe0ff */
[----:B------:R-:W-:-:S04]  /*0510*/  IADD3 R19, PT, PT, R38, R9, RZ ;  /* 0x0000000926137210 */ /* 0x000fc80007ffe0ff */
[----:B------:R-:W-:Y:S01]  /*0520*/  IADD3 R21, PT, PT, R38, R19, RZ ;  /* 0x0000001326157210 */ /* 0x000fe20007ffe0ff */
[--C-:B-1----:R-:W-:Y:S02]  /*0530*/  IMAD R15, R7, UR5, R6.reuse ;  /* 0x00000005070f7c24 */ /* 0x102fe4000f8e0206 */
[--C-:B------:R-:W-:Y:S02]  /*0540*/  IMAD R9, R9, UR5, R6.reuse ;  /* 0x0000000509097c24 */ /* 0x100fe4000f8e0206 */
[--C-:B------:R-:W-:Y:S02]  /*0550*/  IMAD R7, R19, UR5, R6.reuse ;  /* 0x0000000513077c24 */ /* 0x100fe4000f8e0206 */
[----:B------:R-:W-:Y:S02]  /*0560*/  IMAD R21, R21, UR5, R6 ;  /* 0x0000000515157c24 */ /* 0x000fe4000f8e0206 */
[----:B0-----:R-:W-:-:S04]  /*0570*/  IMAD.WIDE.U32 R14, R15, 0x4, R4 ;  /* 0x000000040f0e7825 */ /* 0x001fc800078e0004 */
[--C-:B------:R-:W-:Y:S02]  /*0580*/  IMAD.WIDE.U32 R8, R9, 0x4, R4.reuse ;  /* 0x0000000409087825 */ /* 0x100fe400078e0004 */
[----:B------:R-:W2:Y:S02]  /*0590*/  LDG.E R14, desc[UR8][R14.64] ;  /* 0x000000080e0e7981 */ /* 0x000ea4000c1e1900 */
[--C-:B------:R-:W-:Y:S02]  /*05a0*/  IMAD.WIDE.U32 R6, R7, 0x4, R4.reuse ;  /* 0x0000000407067825 */ /* 0x100fe400078e0004 */
[----:B------:R-:W3:Y:S02]  /*05b0*/  LDG.E R8, desc[UR8][R8.64] ;  /* 0x0000000808087981 */ /* 0x000ee4000c1e1900 */
[----:B------:R-:W-:Y:S02]  /*05c0*/  IMAD.WIDE.U32 R4, R21, 0x4, R4 ;  /* 0x0000000415047825 */ /* 0x000fe400078e0004 */
[----:B------:R-:W4:Y:S04]  /*05d0*/  LDG.E R6, desc[UR8][R6.64] ;  /* 0x0000000806067981 */ /* 0x000f28000c1e1900 */
[----:B------:R-:W5:Y:S01]  /*05e0*/  LDG.E R4, desc[UR8][R4.64] ;  /* 0x0000000804047981 */ /* 0x000f62000c1e1900 */
[----:B------:R-:W0:Y:S01]  /*05f0*/  S2UR UR6, SR_CgaCtaId ;  /* 0x00000000000679c3 */ /* 0x000e220000008800 */
[----:B------:R-:W-:Y:S01]  /*0600*/  UMOV UR5, 0x400 ;  /* 0x0000040000057882 */ /* 0x000fe20000000000 */
[----:B------:R-:W-:-:S04]  /*0610*/  SHF.L.U32 R19, R13, 0x2, RZ ;  /* 0x000000020d137819 */ /* 0x000fc800000006ff */
[----:B------:R-:W-:Y:S01]  /*0620*/  LOP3.LUT R19, R19, 0x7c, RZ, 0xc0, !PT ;  /* 0x0000007c13137812 */ /* 0x000fe200078ec0ff */
[----:B0-----:R-:W-:-:S06]  /*0630*/  ULEA UR5, UR6, UR5, 0x18 ;  /* 0x0000000506057291 */ /* 0x001fcc000f8ec0ff */
[----:B------:R-:W-:-:S04]  /*0640*/  LEA R18, R18, UR5, 0x7 ;  /* 0x0000000512127c11 */ /* 0x000fc8000f8e38ff */
[----:B------:R-:W-:-:S05]  /*0650*/  IADD3 R19, PT, PT, R18, R19, RZ ;  /* 0x0000001312137210 */ /* 0x000fca0007ffe0ff */
[----:B--2---:R0:W-:Y:S04]  /*0660*/  STS [R19], R14 ;  /* 0x0000000e13007388 */ /* 0x0041e80000000800 */
[----:B---3--:R0:W-:Y:S04]  /*0670*/  STS [R19+0x800], R8 ;  /* 0x0008000813007388 */ /* 0x0081e80000000800 */
[----:B----4-:R0:W-:Y:S04]  /*0680*/  STS [R19+0x1000], R6 ;  /* 0x0010000613007388 */ /* 0x0101e80000000800 */
[----:B-----5:R0:W-:Y:S02]  /*0690*/  STS [R19+0x1800], R4 ;  /* 0x0018000413007388 */ /* 0x0201e40000000800 */
.L_x_28:
[----:B------:R-:W-:Y:S05]  /*06a0*/  BSYNC.RECONVERGENT B2 ;  /* 0x0000000000027941 */ /* 0x000fea0003800200 */
.L_x_27:
[----:B------:R-:W-:Y:S04]  /*06b0*/  BSSY.RECONVERGENT B2, `(.L_x_29) ;  /* 0x0000022000027945 */ /* 0x000fe80003800200 */
[----:B------:R-:W-:Y:S05]  /*06c0*/  @P1 BRA `(.L_x_30) ;  /* 0x0000000000801947 */ /* 0x000fea0003800000 */
[----:B0-----:R-:W0:Y:S01]  /*06d0*/  LDC.64 R4, c[0x0][0x380] ;  /* 0x0000e000ff047b82 */ /* 0x001e220000000a00 */
        /* <DEDUP_REMOVED lines=31> */
.L_x_30:
[----:B------:R-:W-:Y:S05]  /*08d0*/  BSYNC.RECONVERGENT B2 ;  /* 0x0000000000027941 */ /* 0x000fea0003800200 */
.L_x_29:
[C---:B------:R-:W-:Y:S02]  /*08e0*/  LEA R16, R10.reuse, R16, 0x1 ;  /* 0x000000100a107211 */ /* 0x040fe400078e08ff */
[----:B------:R-:W-:Y:S01]  /*08f0*/  LEA R13, R10, R13, 0x1 ;  /* 0x0000000d0a0d7211 */ /* 0x000fe200078e08ff */
[----:B------:R-:W-:Y:S06]  /*0900*/  @P2 BRA `(.L_x_31) ;  /* 0xfffffff800cc2947 */ /* 0x000fec000383ffff */
[----:B------:R-:W-:Y:S05]  /*0910*/  BSYNC.RECONVERGENT B0 ;  /* 0x0000000000007941 */ /* 0x000fea0003800200 */
.L_x_26:
[----:B------:R-:W-:Y:S02]  /*0920*/  LOP3.LUT P0, RZ, R36, 0x1, RZ, 0xc0, !PT ;  /* 0x0000000124ff7812 */ /* 0x000fe4000780c0ff */
[----:B------:R-:W-:-:S11]  /*0930*/  ISETP.GT.U32.AND P1, PT, R10, 0x80, PT ;  /* 0x000000800a00780c */ /* 0x000fd60003f24070 */
[----:B------:R-:W-:Y:S05]  /*0940*/  @!P0 BRA `(.L_x_32) ;  /* 0x0000000000988947 */ /* 0x000fea0003800000 */
[----:B01----:R-:W-:Y:S01]  /*0950*/  IMAD R4, R32, R11, R30 ;  /* 0x0000000b20047224 */ /* 0x003fe200078e021e */
[----:B------:R-:W-:Y:S03]  /*0960*/  BSSY.RECONVERGENT B0, `(.L_x_32) ;  /* 0x0000024000007945 */ /* 0x000fe60003800200 */
[----:B------:R-:W-:-:S05]  /*0970*/  IMAD R11, R4, UR10, R31 ;  /* 0x0000000a040b7c24 */ /* 0x000fca000f8e021f */
[----:B------:R-:W-:-:S13]  /*0980*/  ISETP.GT.U32.AND P0, PT, R11, 0x1ff, PT ;  /* 0x000001ff0b00780c */ /* 0x000fda0003f04070 */
[----:B------:R-:W-:Y:S05]  /*0990*/  @P0 BRA `(.L_x_33) ;  /* 0x0000000000800947 */ /* 0x000fea0003800000 */
        /* <DEDUP_REMOVED lines=32> */
.L_x_33:
[----:B------:R-:W-:Y:S05]  /*0ba0*/  BSYNC.RECONVERGENT B0 ;  /* 0x0000000000007941 */ /* 0x000fea0003800200 */
.L_x_32:
[----:B------:R-:W-:Y:S01]  /*0bb0*/  MOV R5, RZ ;  /* 0x000000ff00057202 */ /* 0x000fe20000000f00 */
[----:B------:R-:W-:Y:S06]  /*0bc0*/  @P1 BRA `(.L_x_34) ;  /* 0x0000000400601947 */ /* 0x000fec0003800000 */
[----:B0-----:R-:W-:Y:S01]  /*0bd0*/  HFMA2 R11, -RZ, RZ, 0, 0 ;  /* 0x00000000ff0b7431 */ /* 0x001fe200000001ff */
[----:B------:R-:W-:Y:S06]  /*0be0*/  BSSY.RECONVERGENT B0, `(.L_x_34) ;  /* 0x0000056000007945 */ /* 0x000fec0003800200 */
.L_x_35:
[----:B------:R-:W-:-:S04]  /*0bf0*/  IMAD R16, R32, R11, R30 ;  /* 0x0000000b20107224 */ /* 0x000fc800078e021e */
[----:B------:R-:W-:-:S05]  /*0c00*/  IMAD R16, R16, UR10, R31 ;  /* 0x0000000a10107c24 */ /* 0x000fca000f8e021f */
[----:B------:R-:W-:Y:S02]  /*0c10*/  IADD3 R15, PT, PT, R10, R16, RZ ;  /* 0x000000100a0f7210 */ /* 0x000fe40007ffe0ff */
[----:B------:R-:W-:Y:S02]  /*0c20*/  ISETP.GT.U32.AND P0, PT, R16, 0x1ff, PT ;  /* 0x000001ff1000780c */ /* 0x000fe40003f04070 */
[----:B------:R-:W-:Y:S02]  /*0c30*/  ISETP.GT.U32.AND P1, PT, R15, 0x1ff, PT ;  /* 0x000001ff0f00780c */ /* 0x000fe40003f24070 */
[----:B-1----:R-:W-:-:S04]  /*0c40*/  IADD3 R14, PT, PT, R10, R15, RZ ;  /* 0x0000000f0a0e7210 */ /* 0x002fc80007ffe0ff */
[----:B------:R-:W-:-:S05]  /*0c50*/  ISETP.GT.U32.AND P2, PT, R14, 0x1ff, PT ;  /* 0x000001ff0e00780c */ /* 0x000fca0003f44070 */
[----:B0-----:R-:W0:Y:S01]  /*0c60*/  @!P0 LDC R13, c[0x0][0x39c] ;  /* 0x0000e700ff0d8b82 */ /* 0x001e220000000800 */
[----:B------:R-:W1:Y:S01]  /*0c70*/  @!P0 S2R R5, SR_CgaCtaId ;  /* 0x0000000000058919 */ /* 0x000e620000008800 */
[----:B------:R-:W-:Y:S02]  /*0c80*/  @!P0 LOP3.LUT R7, R16, 0xf, RZ, 0xc0, !PT ;  /* 0x0000000f10078812 */ /* 0x000fe400078ec0ff */
[----:B------:R-:W-:Y:S01]  /*0c90*/  @!P0 SHF.R.U32.HI R4, RZ, 0x4, R16 ;  /* 0x00000004ff048819 */ /* 0x000fe20000011610 */
[----:B------:R-:W2:Y:S01]  /*0ca0*/  @!P1 S2R R8, SR_CgaCtaId ;  /* 0x0000000000089919 */ /* 0x000ea20000008800 */
[----:B------:R-:W-:Y:S02]  /*0cb0*/  @!P1 LOP3.LUT R9, R15, 0xf, RZ, 0xc0, !PT ;  /* 0x0000000f0f099812 */ /* 0x000fe400078ec0ff */
[----:B------:R-:W3:Y:S01]  /*0cc0*/  @!P1 LDC R17, c[0x0][0x39c] ;  /* 0x0000e700ff119b82 */ /* 0x000ee20000000800 */
[----:B------:R-:W-:Y:S02]  /*0cd0*/  @!P1 SHF.R.U32.HI R18, RZ, 0x4, R15 ;  /* 0x00000004ff129819 */ /* 0x000fe4000001160f */
[----:B------:R-:W-:-:S02]  /*0ce0*/  @!P0 IADD3 R6, PT, PT, R0, R7, RZ ;  /* 0x0000000700068210 */ /* 0x000fc40007ffe0ff */
[C---:B------:R-:W-:Y:S02]  /*0cf0*/  @!P0 LEA R25, R33.reuse, R4, 0x5 ;  /* 0x0000000421198211 */ /* 0x040fe400078e28ff */
[----:B------:R-:W-:Y:S01]  /*0d00*/  @!P1 IADD3 R22, PT, PT, R0, R9, RZ ;  /* 0x0000000900169210 */ /* 0x000fe20007ffe0ff */
[----:B------:R-:W4:Y:S01]  /*0d10*/  @!P2 LDC R21, c[0x0][0x39c] ;  /* 0x0000e700ff15ab82 */ /* 0x000f220000000800 */
[----:B------:R-:W-:Y:S02]  /*0d20*/  @!P1 LEA R7, R33, R18, 0x5 ;  /* 0x0000001221079211 */ /* 0x000fe400078e28ff */
[----:B------:R-:W-:-:S04]  /*0d30*/  @!P2 LOP3.LUT R9, R14, 0xf, RZ, 0xc0, !PT ;  /* 0x0000000f0e09a812 */ /* 0x000fc800078ec0ff */
[----:B------:R-:W-:Y:S01]  /*0d40*/  @!P2 IADD3 R9, PT, PT, R0, R9, RZ ;  /* 0x000000090009a210 */ /* 0x000fe20007ffe0ff */
[----:B0-----:R-:W-:Y:S01]  /*0d50*/  @!P0 IMAD R25, R25, R13, R6 ;  /* 0x0000000d19198224 */ /* 0x001fe200078e0206 */
[----:B------:R-:W-:Y:S01]  /*0d60*/  @!P2 SHF.R.U32.HI R6, RZ, 0x4, R14 ;  /* 0x00000004ff06a819 */ /* 0x000fe2000001160e */
[----:B------:R-:W0:Y:S01]  /*0d70*/  @!P2 S2R R13, SR_CgaCtaId ;  /* 0x00000000000da919 */ /* 0x000e220000008800 */
[----:B---3--:R-:W-:Y:S02]  /*0d80*/  @!P1 IMAD R7, R7, R17, R22 ;  /* 0x0000001107079224 */ /* 0x008fe400078e0216 */
[----:B------:R-:W-:Y:S02]  /*0d90*/  @!P2 LEA R22, R33, R6, 0x5 ;  /* 0x000000062116a211 */ /* 0x000fe400078e28ff */
[----:B------:R-:W-:-:S04]  /*0da0*/  @!P1 MOV R17, 0x400 ;  /* 0x0000040000119802 */ /* 0x000fc80000000f00 */
[----:B------:R-:W-:Y:S01]  /*0db0*/  @!P1 IADD3 R17, PT, PT, R17, 0x2000, RZ ;  /* 0x0000200011119810 */ /* 0x000fe20007ffe0ff */
[----:B----4-:R-:W-:Y:S01]  /*0dc0*/  @!P2 IMAD R21, R22, R21, R9 ;  /* 0x000000151615a224 */ /* 0x010fe200078e0209 */
[----:B------:R-:W-:Y:S02]  /*0dd0*/  @!P0 MOV R9, 0x400 ;  /* 0x0000040000098802 */ /* 0x000fe40000000f00 */
[----:B--2---:R-:W-:Y:S02]  /*0de0*/  @!P1 LEA R17, R8, R17, 0x18 ;  /* 0x0000001108119211 */ /* 0x004fe400078ec0ff */
[----:B------:R-:W-:Y:S02]  /*0df0*/  @!P0 IADD3 R22, PT, PT, R9, 0x2000, RZ ;  /* 0x0000200009168810 */ /* 0x000fe40007ffe0ff */
[----:B------:R-:W-:Y:S02]  /*0e00*/  @!P2 MOV R8, 0x400 ;  /* 0x000004000008a802 */ /* 0x000fe40000000f00 */
[----:B-1----:R-:W-:-:S02]  /*0e10*/  @!P0 LEA R5, R5, R22, 0x18 ;  /* 0x0000001605058211 */ /* 0x002fc400078ec0ff */
[----:B------:R-:W-:Y:S02]  /*0e20*/  @!P2 IADD3 R22, PT, PT, R8, 0x2000, RZ ;  /* 0x000020000816a810 */ /* 0x000fe40007ffe0ff */
[----:B------:R-:W-:Y:S01]  /*0e30*/  @!P0 LEA R19, R4, R5, 0x6 ;  /* 0x0000000504138211 */ /* 0x000fe200078e30ff */
[----:B------:R-:W1:Y:S01]  /*0e40*/  @!P0 LDC.64 R8, c[0x0][0x388] ;  /* 0x0000e200ff088b82 */ /* 0x000e620000000a00 */
[----:B------:R-:W-:Y:S02]  /*0e50*/  @!P1 LEA R18, R18, R17, 0x6 ;  /* 0x0000001112129211 */ /* 0x000fe400078e30ff */
[----:B0-----:R-:W-:Y:S02]  /*0e60*/  @!P2 LEA R17, R13, R22, 0x18 ;  /* 0x000000160d11a211 */ /* 0x001fe400078ec0ff */
[----:B------:R-:W-:-:S03]  /*0e70*/  IADD3 R13, PT, PT, R10, R14, RZ ;  /* 0x0000000e0a0d7210 */ /* 0x000fc60007ffe0ff */
[----:B------:R-:W0:Y:S01]  /*0e80*/  @!P1 LDC.64 R4, c[0x0][0x388] ;  /* 0x0000e200ff049b82 */ /* 0x000e220000000a00 */
[----:B------:R-:W-:Y:S02]  /*0e90*/  @!P2 LEA R17, R6, R17, 0x6 ;  /* 0x000000110611a211 */ /* 0x000fe400078e30ff */
[----:B------:R-:W-:-:S13]  /*0ea0*/  ISETP.GT.U32.AND P3, PT, R13, 0x1ff, PT ;  /* 0x000001ff0d00780c */ /* 0x000fda0003f64070 */
[----:B------:R-:W2:Y:S01]  /*0eb0*/  @!P3 S2R R22, SR_CgaCtaId ;  /* 0x000000000016b919 */ /* 0x000ea20000008800 */
[----:B-1----:R-:W-:Y:S01]  /*0ec0*/  @!P0 IMAD.WIDE.U32 R8, R25, 0x4, R8 ;  /* 0x0000000419088825 */ /* 0x002fe200078e0008 */
[----:B------:R-:W1:Y:S05]  /*0ed0*/  @!P3 LDC R24, c[0x0][0x39c] ;  /* 0x0000e700ff18bb82 */ /* 0x000e6a0000000800 */
[----:B------:R-:W3:Y:S01]  /*0ee0*/  @!P0 LDG.E R8, desc[UR8][R8.64] ;  /* 0x0000000808088981 */ /* 0x000ee2000c1e1900 */
[----:B0-----:R-:W-:Y:S02]  /*0ef0*/  @!P1 IMAD.WIDE.U32 R4, R7, 0x4, R4 ;  /* 0x0000000407049825 */ /* 0x001fe400078e0004 */
[----:B------:R-:W0:Y:S03]  /*0f00*/  @!P2 LDC.64 R6, c[0x0][0x388] ;  /* 0x0000e200ff06ab82 */ /* 0x000e260000000a00 */
[----:B------:R4:W5:Y:S05]  /*0f10*/  @!P1 LDG.E R9, desc[UR8][R4.64] ;  /* 0x0000000804099981 */ /* 0x00096a000c1e1900 */
[----:B----4-:R-:W4:Y:S01]  /*0f20*/  @!P3 LDC.64 R4, c[0x0][0x388] ;  /* 0x0000e200ff04bb82 */ /* 0x010f220000000a00 */
[----:B0-----:R-:W-:Y:S01]  /*0f30*/  @!P2 IMAD.WIDE.U32 R6, R21, 0x4, R6 ;  /* 0x000000041506a825 */ /* 0x001fe200078e0006 */
[----:B------:R-:W-:-:S04]  /*0f40*/  @!P3 MOV R21, 0x400 ;  /* 0x000004000015b802 */ /* 0x000fc80000000f00 */
[----:B------:R-:W-:Y:S01]  /*0f50*/  @!P3 IADD3 R21, PT, PT, R21, 0x2000, RZ ;  /* 0x000020001515b810 */ /* 0x000fe20007ffe0ff */
[----:B------:R-:W5:Y:S01]  /*0f60*/  @!P2 LDG.E R6, desc[UR8][R6.64] ;  /* 0x000000080606a981 */ /* 0x000f62000c1e1900 */
[----:B------:R-:W-:Y:S02]  /*0f70*/  @!P3 LOP3.LUT R25, R13, 0xf, RZ, 0xc0, !PT ;  /* 0x0000000f0d19b812 */ /* 0x000fe400078ec0ff */
[----:B--2---:R-:W-:Y:S02]  /*0f80*/  @!P3 LEA R21, R22, R21, 0x18 ;  /* 0x000000151615b211 */ /* 0x004fe400078ec0ff */
[----:B------:R-:W-:Y:S02]  /*0f90*/  @!P3 SHF.R.U32.HI R22, RZ, 0x4, R13 ;  /* 0x00000004ff16b819 */ /* 0x000fe4000001160d */
[----:B------:R-:W-:Y:S02]  /*0fa0*/  @!P3 IADD3 R26, PT, PT, R0, R25, RZ ;  /* 0x00000019001ab210 */ /* 0x000fe40007ffe0ff */
[----:B------:R-:W-:-:S05]  /*0fb0*/  @!P3 LEA R25, R33, R22, 0x5 ;  /* 0x000000162119b211 */ /* 0x000fca00078e28ff */
[----:B-1----:R-:W-:-:S04]  /*0fc0*/  @!P3 IMAD R25, R25, R24, R26 ;  /* 0x000000181919b224 */ /* 0x002fc800078e021a */
[----:B----4-:R-:W-:-:S06]  /*0fd0*/  @!P3 IMAD.WIDE.U32 R4, R25, 0x4, R4 ;  /* 0x000000041904b825 */ /* 0x010fcc00078e0004 */
[----:B------:R0:W2:Y:S01]  /*0fe0*/  @!P3 LDG.E R4, desc[UR8][R4.64] ;  /* 0x000000080404b981 */ /* 0x0000a2000c1e1900 */
[----:B------:R-:W-:Y:S02]  /*0ff0*/  @!P0 SHF.L.U32 R16, R16, 0x2, RZ ;  /* 0x0000000210108819 */ /* 0x000fe400000006ff */
[----:B------:R-:W-:Y:S02]  /*1000*/  @!P1 SHF.L.U32 R15, R15, 0x2, RZ ;  /* 0x000000020f0f9819 */ /* 0x000fe400000006ff */
[----:B------:R-:W-:Y:S02]  /*1010*/  @!P2 SHF.L.U32 R14, R14, 0x2, RZ ;  /* 0x000000020e0ea819 */ /* 0x000fe400000006ff */
[----:B------:R-:W-:Y:S02]  /*1020*/  @!P3 SHF.L.U32 R13, R13, 0x2, RZ ;  /* 0x000000020d0db819 */ /* 0x000fe400000006ff */
[----:B------:R-:W-:Y:S02]  /*1030*/  @!P0 LOP3.LUT R16, R16, 0x3c, RZ, 0xc0, !PT ;  /* 0x0000003c10108812 */ /* 0x000fe400078ec0ff */
[----:B------:R-:W-:-:S02]  /*1040*/  @!P1 LOP3.LUT R15, R15, 0x3c, RZ, 0xc0, !PT ;  /* 0x0000003c0f0f9812 */ /* 0x000fc400078ec0ff */
[----:B------:R-:W-:Y:S02]  /*1050*/  @!P3 LEA R21, R22, R21, 0x6 ;  /* 0x000000151615b211 */ /* 0x000fe400078e30ff */
[----:B------:R-:W-:Y:S02]  /*1060*/  @!P2 LOP3.LUT R14, R14, 0x3c, RZ, 0xc0, !PT ;  /* 0x0000003c0e0ea812 */ /* 0x000fe400078ec0ff */
[----:B------:R-:W-:Y:S02]  /*1070*/  @!P3 LOP3.LUT R22, R13, 0x3c, RZ, 0xc0, !PT ;  /* 0x0000003c0d16b812 */ /* 0x000fe400078ec0ff */
[----:B------:R-:W-:Y:S02]  /*1080*/  @!P0 IADD3 R19, PT, PT, R19, R16, RZ ;  /* 0x0000001013138210 */ /* 0x000fe40007ffe0ff */
[----:B------:R-:W-:Y:S02]  /*1090*/  @!P1 IADD3 R18, PT, PT, R18, R15, RZ ;  /* 0x0000000f12129210 */ /* 0x000fe40007ffe0ff */
[----:B------:R-:W-:-:S02]  /*10a0*/  @!P2 IADD3 R17, PT, PT, R17, R14, RZ ;  /* 0x0000000e1111a210 */ /* 0x000fc40007ffe0ff */
[----:B------:R-:W-:Y:S02]  /*10b0*/  @!P3 IADD3 R21, PT, PT, R21, R22, RZ ;  /* 0x000000161515b210 */ /* 0x000fe40007ffe0ff */
[----:B0-----:R-:W-:Y:S02]  /*10c0*/  LOP3.LUT R5, R36, 0x3fc, RZ, 0xc0, !PT ;  /* 0x000003fc24057812 */ /* 0x001fe400078ec0ff */
[----:B------:R-:W-:Y:S01]  /*10d0*/  IADD3 R11, PT, PT, R11, 0x4, RZ ;  /* 0x000000040b0b7810 */ /* 0x000fe20007ffe0ff */
[----:B---3--:R0:W-:Y:S03]  /*10e0*/  @!P0 STS [R19], R8 ;  /* 0x0000000813008388 */ /* 0x0081e60000000800 */
[----:B------:R-:W-:Y:S01]  /*10f0*/  ISETP.NE.AND P0, PT, R11, R5, PT ;  /* 0x000000050b00720c */ /* 0x000fe20003f05270 */
[----:B-----5:R0:W-:Y:S04]  /*1100*/  @!P1 STS [R18], R9 ;  /* 0x0000000912009388 */ /* 0x0201e80000000800 */
[----:B------:R0:W-:Y:S04]  /*1110*/  @!P2 STS [R17], R6 ;  /* 0x000000061100a388 */ /* 0x0001e80000000800 */
[----:B--2---:R0:W-:Y:S04]  /*1120*/  @!P3 STS [R21], R4 ;  /* 0x000000041500b388 */ /* 0x0041e80000000800 */
[----:B------:R-:W-:Y:S05]  /*1130*/  @P0 BRA `(.L_x_35) ;  /* 0xfffffff800ac0947 */ /* 0x000fea000383ffff */
[----:B------:R-:W-:Y:S05]  /*1140*/  BSYNC.RECONVERGENT B0 ;  /* 0x0000000000007941 */ /* 0x000fea0003800200 */
.L_x_34:
[----:B0-----:R-:W-:-:S04]  /*1150*/  LOP3.LUT R11, R36, 0x3, RZ, 0xc0, !PT ;  /* 0x00000003240b7812 */ /* 0x001fc800078ec0ff */
[----:B------:R-:W-:-:S13]  /*1160*/  ISETP.NE.AND P0, PT, R11, RZ, PT ;  /* 0x000000ff0b00720c */ /* 0x000fda0003f05270 */
[----:B------:R-:W-:Y:S05]  /*1170*/  @!P0 BRA `(.L_x_25) ;  /* 0x0000000400208947 */ /* 0x000fea0003800000 */
[----:B-1----:R-:W-:Y:S01]  /*1180*/  IMAD R4, R32, R5, R30 ;  /* 0x0000000520047224 */ /* 0x002fe200078e021e */
[----:B------:R-:W-:Y:S01]  /*1190*/  BSSY.RECONVERGENT B0, `(.L_x_36) ;  /* 0x0000017000007945 */ /* 0x000fe20003800200 */
[----:B------:R-:W-:Y:S02]  /*11a0*/  ISETP.NE.AND P1, PT, R11, 0x1, PT ;  /* 0x000000010b00780c */ /* 0x000fe40003f25270 */
[----:B------:R-:W-:-:S05]  /*11b0*/  IMAD R9, R4, UR10, R31 ;  /* 0x0000000a04097c24 */ /* 0x000fca000f8e021f */
[----:B------:R-:W-:-:S13]  /*11c0*/  ISETP.GT.U32.AND P0, PT, R9, 0x1ff, PT ;  /* 0x000001ff0900780c */ /* 0x000fda0003f04070 */
[----:B------:R-:W-:Y:S05]  /*11d0*/  @P0 BRA `(.L_x_37) ;  /* 0x0000000000480947 */ /* 0x000fea0003800000 */
[----:B------:R-:W0:Y:S01]  /*11e0*/  LDC.64 R4, c[0x0][0x388] ;  /* 0x0000e200ff047b82 */ /* 0x000e220000000a00 */
[----:B------:R-:W1:Y:S01]  /*11f0*/  LDCU UR5, c[0x0][0x39c] ;  /* 0x00007380ff0577ac */ /* 0x000e620008000800 */
[----:B------:R-:W-:Y:S02]  /*1200*/  LOP3.LUT R7, R9, 0xf, RZ, 0xc0, !PT ;  /* 0x0000000f09077812 */ /* 0x000fe400078ec0ff */
[----:B------:R-:W-:Y:S02]  /*1210*/  SHF.R.U32.HI R6, RZ, 0x4, R9 ;  /* 0x00000004ff067819 */ /* 0x000fe40000011609 */
[----:B------:R-:W-:Y:S02]  /*1220*/  IADD3 R8, PT, PT, R0, R7, RZ ;  /* 0x0000000700087210 */ /* 0x000fe40007ffe0ff */
[----:B------:R-:W-:-:S05]  /*1230*/  LEA R7, R33, R6, 0x5 ;  /* 0x0000000621077211 */ /* 0x000fca00078e28ff */
        /* <DEDUP_REMOVED lines=9> */
[----:B------:R-:W-:-:S04]  /*12d0*/  LEA R6, R6, UR5, 0x6 ;  /* 0x0000000506067c11 */ /* 0x000fc8000f8e30ff */
[----:B------:R-:W-:-:S05]  /*12e0*/  IADD3 R7, PT, PT, R6, R7, RZ ;  /* 0x0000000706077210 */ /* 0x000fca0007ffe0ff */
[----:B--2---:R0:W-:Y:S02]  /*12f0*/  STS [R7], R4 ;  /* 0x0000000407007388 */ /* 0x0041e40000000800 */
.L_x_37:
[----:B------:R-:W-:Y:S05]  /*1300*/  BSYNC.RECONVERGENT B0 ;  /* 0x0000000000007941 */ /* 0x000fea0003800200 */
.L_x_36:
[----:B------:R-:W-:Y:S05]  /*1310*/  @!P1 BRA `(.L_x_25) ;  /* 0x0000000000b89947 */ /* 0x000fea0003800000 */
[----:B------:R-:W-:Y:S01]  /*1320*/  IADD3 R9, PT, PT, R10, R9, RZ ;  /* 0x000000090a097210 */ /* 0x000fe20007ffe0ff */
[----:B------:R-:W-:Y:S01]  /*1330*/  BSSY.RECONVERGENT B0, `(.L_x_38) ;  /* 0x0000016000007945 */ /* 0x000fe20003800200 */
[----:B------:R-:W-:Y:S02]  /*1340*/  ISETP.NE.AND P1, PT, R11, 0x2, PT ;  /* 0x000000020b00780c */ /* 0x000fe40003f25270 */
[----:B------:R-:W-:-:S13]  /*1350*/  ISETP.GT.U32.AND P0, PT, R9, 0x1ff, PT ;  /* 0x000001ff0900780c */ /* 0x000fda0003f04070 */
[----:B------:R-:W-:Y:S05]  /*1360*/  @P0 BRA `(.L_x_39) ;  /* 0x0000000000480947 */ /* 0x000fea0003800000 */
[----:B0-----:R-:W0:Y:S01]  /*1370*/  LDC.64 R4, c[0x0][0x388] ;  /* 0x0000e200ff047b82 */ /* 0x001e220000000a00 */
        /* <DEDUP_REMOVED lines=17> */
.L_x_39:
[----:B------:R-:W-:Y:S05]  /*1490*/  BSYNC.RECONVERGENT B0 ;  /* 0x0000000000007941 */ /* 0x000fea0003800200 */
.L_x_38:
[----:B------:R-:W-:Y:S05]  /*14a0*/  @!P1 BRA `(.L_x_25) ;  /* 0x0000000000549947 */ /* 0x000fea0003800000 */
[----:B------:R-:W-:-:S04]  /*14b0*/  IADD3 R9, PT, PT, R10, R9, RZ ;  /* 0x000000090a097210 */ /* 0x000fc80007ffe0ff */
[----:B------:R-:W-:-:S13]  /*14c0*/  ISETP.GT.U32.AND P0, PT, R9, 0x1ff, PT ;  /* 0x000001ff0900780c */ /* 0x000fda0003f04070 */
[----:B------:R-:W-:Y:S05]  /*14d0*/  @P0 BRA `(.L_x_25) ;  /* 0x0000000000480947 */ /* 0x000fea0003800000 */
[----:B01----:R-:W0:Y:S01]  /*14e0*/  LDC.64 R4, c[0x0][0x388] ;  /* 0x0000e200ff047b82 */ /* 0x003e220000000a00 */
        /* <DEDUP_REMOVED lines=17> */
.L_x_25:
[----:B------:R-:W3:Y:S01]  /*1600*/  S2UR UR6, SR_CgaCtaId ;  /* 0x00000000000679c3 */ /* 0x000ee20000008800 */
[----:B------:R-:W-:Y:S01]  /*1610*/  UMOV UR5, 0x400 ;  /* 0x0000040000057882 */ /* 0x000fe20000000000 */
[----:B------:R-:W-:Y:S01]  /*1620*/  IADD3 R33, PT, PT, R33, 0x1, RZ ;  /* 0x0000000121217810 */ /* 0x000fe20007ffe0ff */
[----:B------:R-:W-:-:S03]  /*1630*/  UIADD3 UR7, UPT, UPT, UR5, 0x2000, URZ ;  /* 0x0000200005077890 */ /* 0x000fc6000fffe0ff */
[----:B------:R-:W-:Y:S01]  /*1640*/  ISETP.NE.AND P0, PT, R33, 0x10, PT ;  /* 0x000000102100780c */ /* 0x000fe20003f05270 */
[----:B---3--:R-:W-:Y:S02]  /*1650*/  ULEA UR5, UR6, UR5, 0x18 ;  /* 0x0000000506057291 */ /* 0x008fe4000f8ec0ff */
[----:B------:R-:W-:-:S04]  /*1660*/  ULEA UR7, UR6, UR7, 0x18 ;  /* 0x0000000706077291 */ /* 0x000fc8000f8ec0ff */
[----:B------:R-:W-:Y:S02]  /*1670*/  LEA R39, R30, UR5, 0x7 ;  /* 0x000000051e277c11 */ /* 0x000fe4000f8e38ff */
[----:B------:R-:W-:Y:S01]  /*1680*/  LEA R28, R31, UR7, 0x2 ;  /* 0x000000071f1c7c11 */ /* 0x000fe2000f8e10ff */
[----:B------:R-:W-:Y:S05]  /*1690*/  WARPSYNC.ALL ;  /* 0x0000000000007948 */ /* 0x000fea0003800000 */
[----:B------:R-:W-:Y:S06]  /*16a0*/  BAR.SYNC.DEFER_BLOCKING 0x0 ;  /* 0x0000000000007b1d */ /* 0x000fec0000010000 */
[----:B------:R-:W-:Y:S04]  /*16b0*/  LDS R21, [R28] ;  /* 0x000000001c157984 */ /* 0x000fe80000000800 */
[----:B-1----:R-:W1:Y:S04]  /*16c0*/  LDS.128 R16, [R39+0x1000] ;  /* 0x0010000027107984 */ /* 0x002e680000000c00 */
[----:B0-2---:R-:W0:Y:S04]  /*16d0*/  LDS.128 R4, [R39] ;  /* 0x0000000027047984 */ /* 0x005e280000000c00 */
[----:B------:R-:W2:Y:S04]  /*16e0*/  LDS R22, [R28+0x40] ;  /* 0x000040001c167984 */ /* 0x000ea80000000800 */
[----:B------:R-:W3:Y:S01]  /*16f0*/  LDS.128 R8, [R39+0x800] ;  /* 0x0008000027087984 */ /* 0x000ee20000000c00 */
[----:B-1----:R-:W-:-:S03]  /*1700*/  IMAD R16, R21, R16, R12 ;  /* 0x0000001015107224 */ /* 0x002fc600078e020c */
[----:B------:R-:W1:Y:S01]  /*1710*/  LDS.128 R12, [R39+0x1800] ;  /* 0x00180000270c7984 */ /* 0x000e620000000c00 */
[----:B0-----:R-:W-:-:S04]  /*1720*/  IMAD R4, R4, R21, R23 ;  /* 0x0000001504047224 */ /* 0x001fc800078e0217 */
[C---:B--2---:R-:W-:Y:S02]  /*1730*/  IMAD R4, R22.reuse, R5, R4 ;  /* 0x0000000516047224 */ /* 0x044fe400078e0204 */
[----:B------:R-:W0:Y:S01]  /*1740*/  LDS R5, [R28+0x80] ;  /* 0x000080001c057984 */ /* 0x000e220000000800 */
[C---:B------:R-:W-:Y:S02]  /*1750*/  IMAD R16, R22.reuse, R17, R16 ;  /* 0x0000001116107224 */ /* 0x040fe400078e0210 */
[C---:B---3--:R-:W-:Y:S02]  /*1760*/  IMAD R8, R21.reuse, R8, R27 ;  /* 0x0000000815087224 */ /* 0x048fe400078e021b */
[----:B------:R-:W-:Y:S02]  /*1770*/  LDS.128 R24, [R39+0x870] ;  /* 0x0008700027187984 */ /* 0x000fe40000000c00 */
[----:B------:R-:W-:Y:S02]  /*1780*/  IMAD R8, R22, R9, R8 ;  /* 0x0000000916087224 */ /* 0x000fe400078e0208 */
[----:B-1----:R-:W-:-:S02]  /*1790*/  IMAD R20, R21, R12, R20 ;  /* 0x0000000c15147224 */ /* 0x002fc400078e0214 */
[----:B------:R-:W1:Y:S02]  /*17a0*/  LDS R12, [R28+0xc0] ;  /* 0x0000c0001c0c7984 */ /* 0x000e640000000800 */
[----:B------:R-:W-:Y:S02]  /*17b0*/  IMAD R13, R22, R13, R20 ;  /* 0x0000000d160d7224 */ /* 0x000fe400078e0214 */
[----:B------:R-:W-:Y:S01]  /*17c0*/  LDS R21, [R28+0x100] ;  /* 0x000100001c157984 */ /* 0x000fe20000000800 */
[C---:B0-----:R-:W-:Y:S02]  /*17d0*/  IMAD R8, R5.reuse, R10, R8 ;  /* 0x0000000a05087224 */ /* 0x041fe400078e0208 */
[C---:B------:R-:W-:Y:S02]  /*17e0*/  IMAD R4, R5.reuse, R6, R4 ;  /* 0x0000000605047224 */ /* 0x040fe400078e0204 */
[C---:B------:R-:W-:Y:S02]  /*17f0*/  IMAD R14, R5.reuse, R14, R13 ;  /* 0x0000000e050e7224 */ /* 0x040fe400078e020d */
[----:B------:R-:W-:-:S02]  /*1800*/  IMAD R16, R5, R18, R16 ;  /* 0x0000001205107224 */ /* 0x000fc400078e0210 */
[C---:B-1----:R-:W-:Y:S02]  /*1810*/  IMAD R22, R12.reuse, R11, R8 ;  /* 0x0000000b0c167224 */ /* 0x042fe400078e0208 */
[----:B------:R-:W0:Y:S01]  /*1820*/  LDS.128 R8, [R39+0x810] ;  /* 0x0008100027087984 */ /* 0x000e220000000c00 */
[C---:B------:R-:W-:Y:S02]  /*1830*/  IMAD R13, R12.reuse, R7, R4 ;  /* 0x000000070c0d7224 */ /* 0x040fe400078e0204 */
[C---:B------:R-:W-:Y:S01]  /*1840*/  IMAD R23, R12.reuse, R19, R16 ;  /* 0x000000130c177224 */ /* 0x040fe200078e0210 */
[----:B------:R-:W1:Y:S01]  /*1850*/  LDS.128 R4, [R39+0x10] ;  /* 0x0000100027047984 */ /* 0x000e620000000c00 */
[----:B------:R-:W-:-:S03]  /*1860*/  IMAD R20, R12, R15, R14 ;  /* 0x0000000f0c147224 */ /* 0x000fc600078e020e */
[----:B------:R-:W2:Y:S01]  /*1870*/  LDS.128 R16, [R39+0x1010] ;  /* 0x0010100027107984 */ /* 0x000ea20000000c00 */
[----:B0-----:R-:W-:-:S03]  /*1880*/  IMAD R8, R21, R8, R22 ;  /* 0x0000000815087224 */ /* 0x001fc600078e0216 */
[----:B------:R-:W0:Y:S01]  /*1890*/  LDS R22, [R28+0x140] ;  /* 0x000140001c167984 */ /* 0x000e220000000800 */
[----:B-1----:R-:W-:-:S03]  /*18a0*/  IMAD R4, R4, R21, R13 ;  /* 0x0000001504047224 */ /* 0x002fc600078e020d */
[----:B------:R-:W1:Y:S01]  /*18b0*/  LDS.128 R12, [R39+0x1810] ;  /* 0x00181000270c7984 */ /* 0x000e620000000c00 */
[C---:B--2---:R-:W-:Y:S02]  /*18c0*/  IMAD R16, R21.reuse, R16, R23 ;  /* 0x0000001015107224 */ /* 0x044fe400078e0217 */
[C---:B0-----:R-:W-:Y:S02]  /*18d0*/  IMAD R4, R22.reuse, R5, R4 ;  /* 0x0000000516047224 */ /* 0x041fe400078e0204 */
[----:B------:R-:W0:Y:S01]  /*18e0*/  LDS R5, [R28+0x180] ;  /* 0x000180001c057984 */ /* 0x000e220000000800 */
[C---:B------:R-:W-:Y:S02]  /*18f0*/  IMAD R8, R22.reuse, R9, R8 ;  /* 0x0000000916087224 */ /* 0x040fe400078e0208 */
[----:B-1----:R-:W-:Y:S02]  /*1900*/  IMAD R20, R21, R12, R20 ;  /* 0x0000000c15147224 */ /* 0x002fe400078e0214 */
[----:B------:R-:W1:Y:S01]  /*1910*/  LDS R12, [R28+0x1c0] ;  /* 0x0001c0001c0c7984 */ /* 0x000e620000000800 */
[----:B------:R-:W-:-:S02]  /*1920*/  IMAD R16, R22, R17, R16 ;  /* 0x0000001116107224 */ /* 0x000fc400078e0210 */
[----:B------:R-:W-:Y:S01]  /*1930*/  IMAD R13, R22, R13, R20 ;  /* 0x0000000d160d7224 */ /* 0x000fe200078e0214 */
[----:B------:R-:W-:Y:S01]  /*1940*/  LDS R21, [R28+0x200] ;  /* 0x000200001c157984 */ /* 0x000fe20000000800 */
[C---:B0-----:R-:W-:Y:S02]  /*1950*/  IMAD R8, R5.reuse, R10, R8 ;  /* 0x0000000a05087224 */ /* 0x041fe400078e0208 */
[C---:B------:R-:W-:Y:S02]  /*1960*/  IMAD R4, R5.reuse, R6, R4 ;  /* 0x0000000605047224 */ /* 0x040fe400078e0204 */
[C---:B------:R-:W-:Y:S02]  /*1970*/  IMAD R14, R5.reuse, R14, R13 ;  /* 0x0000000e050e7224 */ /* 0x040fe400078e020d */
[----:B-1----:R-:W-:Y:S02]  /*1980*/  IMAD R22, R12, R11, R8 ;  /* 0x0000000b0c167224 */ /* 0x002fe400078e0208 */
[----:B------:R-:W0:Y:S01]  /*1990*/  LDS.128 R8, [R39+0x820] ;  /* 0x0008200027087984 */ /* 0x000e220000000c00 */
[----:B------:R-:W-:-:S02]  /*19a0*/  IMAD R16, R5, R18, R16 ;  /* 0x0000001205107224 */ /* 0x000fc400078e0210 */
[C---:B------:R-:W-:Y:S02]  /*19b0*/  IMAD R13, R12.reuse, R7, R4 ;  /* 0x000000070c0d7224 */ /* 0x040fe400078e0204 */
[----:B------:R-:W1:Y:S01]  /*19c0*/  LDS.128 R4, [R39+0x20] ;  /* 0x0000200027047984 */ /* 0x000e620000000c00 */
[C---:B------:R-:W-:Y:S02]  /*19d0*/  IMAD R23, R12.reuse, R19, R16 ;  /* 0x000000130c177224 */ /* 0x040fe400078e0210 */
[----:B------:R-:W-:Y:S01]  /*19e0*/  IMAD R20, R12, R15, R14 ;  /* 0x0000000f0c147224 */ /* 0x000fe200078e020e */
        /* <DEDUP_REMOVED lines=61> */
[----:B------:R-:W-:Y:S04]  /*1dc0*/  LDS R21, [R28+0x500] ;  /* 0x000500001c157984 */ /* 0x000fe80000000800 */
[----:B------:R-:W-:Y:S01]  /*1dd0*/  LDS R20, [R28+0x540] ;  /* 0x000540001c147984 */ /* 0x000fe20000000800 */
[C---:B0-----:R-:W-:Y:S02]  /*1de0*/  IMAD R4, R5.reuse, R6, R4 ;  /* 0x0000000605047224 */ /* 0x041fe400078e0204 */
[C---:B------:R-:W-:Y:S02]  /*1df0*/  IMAD R23, R5.reuse, R14, R13 ;  /* 0x0000000e05177224 */ /* 0x040fe400078e020d */
[----:B------:R-:W-:-:S02]  /*1e00*/  IMAD R8, R5, R10, R8 ;  /* 0x0000000a05087224 */ /* 0x000fc400078e0208 */
[----:B------:R-:W-:Y:S02]  /*1e10*/  IMAD R18, R5, R18, R16 ;  /* 0x0000001205127224 */ /* 0x000fe400078e0210 */
[C---:B-1----:R-:W-:Y:S02]  /*1e20*/  IMAD R13, R12.reuse, R7, R4 ;  /* 0x000000070c0d7224 */ /* 0x042fe400078e0204 */
[----:B------:R-:W0:Y:S01]  /*1e30*/  LDS.128 R4, [R39+0x50] ;  /* 0x0000500027047984 */ /* 0x000e220000000c00 */
[C---:B------:R-:W-:Y:S02]  /*1e40*/  IMAD R14, R12.reuse, R11, R8 ;  /* 0x0000000b0c0e7224 */ /* 0x040fe400078e0208 */
[C---:B------:R-:W-:Y:S01]  /*1e50*/  IMAD R22, R12.reuse, R19, R18 ;  /* 0x000000130c167224 */ /* 0x040fe200078e0212 */
[----:B------:R-:W1:Y:S01]  /*1e60*/  LDS.128 R8, [R39+0x850] ;  /* 0x0008500027087984 */ /* 0x000e620000000c00 */
[----:B------:R-:W-:-:S03]  /*1e70*/  IMAD R23, R12, R15, R23 ;  /* 0x0000000f0c177224 */ /* 0x000fc600078e0217 */
[----:B------:R-:W2:Y:S01]  /*1e80*/  LDS.128 R16, [R39+0x1050] ;  /* 0x0010500027107984 */ /* 0x000ea20000000c00 */
[----:B0-----:R-:W-:-:S04]  /*1e90*/  IMAD R4, R4, R21, R13 ;  /* 0x0000001504047224 */ /* 0x001fc800078e020d */
[C---:B------:R-:W-:Y:S02]  /*1ea0*/  IMAD R5, R20.reuse, R5, R4 ;  /* 0x0000000514057224 */ /* 0x040fe400078e0204 */
[C---:B-1----:R-:W-:Y:S02]  /*1eb0*/  IMAD R8, R21.reuse, R8, R14 ;  /* 0x0000000815087224 */ /* 0x042fe400078e020e */
[C---:B--2---:R-:W-:Y:S01]  /*1ec0*/  IMAD R4, R21.reuse, R16, R22 ;  /* 0x0000001015047224 */ /* 0x044fe200078e0216 */
[----:B------:R-:W0:Y:S01]  /*1ed0*/  LDS.128 R12, [R39+0x1850] ;  /* 0x00185000270c7984 */ /* 0x000e220000000c00 */
[C---:B------:R-:W-:Y:S02]  /*1ee0*/  IMAD R9, R20.reuse, R9, R8 ;  /* 0x0000000914097224 */ /* 0x040fe400078e0208 */
[----:B------:R-:W-:Y:S01]  /*1ef0*/  IMAD R17, R20, R17, R4 ;  /* 0x0000001114117224 */ /* 0x000fe200078e0204 */
[----:B------:R-:W1:Y:S04]  /*1f00*/  LDS R22, [R28+0x580] ;  /* 0x000580001c167984 */ /* 0x000e680000000800 */
[----:B------:R-:W2:Y:S01]  /*1f10*/  LDS R16, [R28+0x5c0] ;  /* 0x0005c0001c107984 */ /* 0x000ea20000000800 */
[----:B0-----:R-:W-:-:S03]  /*1f20*/  IMAD R12, R21, R12, R23 ;  /* 0x0000000c150c7224 */ /* 0x001fc600078e0217 */
[----:B------:R-:W-:Y:S01]  /*1f30*/  LDS R21, [R28+0x600] ;  /* 0x000600001c157984 */ /* 0x000fe20000000800 */
[C---:B-1----:R-:W-:Y:S02]  /*1f40*/  IMAD R5, R22.reuse, R6, R5 ;  /* 0x0000000616057224 */ /* 0x042fe400078e0205 */
[----:B------:R-:W-:Y:S02]  /*1f50*/  IMAD R9, R22, R10, R9 ;  /* 0x0000000a16097224 */ /* 0x000fe400078e0209 */
[----:B------:R-:W-:Y:S02]  /*1f60*/  IMAD R13, R20, R13, R12 ;  /* 0x0000000d140d7224 */ /* 0x000fe400078e020c */
[----:B------:R-:W-:Y:S01]  /*1f70*/  IMAD R18, R22, R18, R17 ;  /* 0x0000001216127224 */ /* 0x000fe200078e0211 */
[----:B------:R-:W-:Y:S01]  /*1f80*/  LDS R20, [R28+0x640] ;  /* 0x000640001c147984 */ /* 0x000fe20000000800 */
[C---:B--2---:R-:W-:Y:S02]  /*1f90*/  IMAD R12, R16.reuse, R7, R5 ;  /* 0x00000007100c7224 */ /* 0x044fe400078e0205 */
[----:B------:R-:W-:Y:S01]  /*1fa0*/  IMAD R17, R16, R11, R9 ;  /* 0x0000000b10117224 */ /* 0x000fe200078e0209 */
[----:B------:R-:W0:Y:S01]  /*1fb0*/  LDS.128 R4, [R39+0x60] ;  /* 0x0000600027047984 */ /* 0x000e220000000c00 */
[----:B------:R-:W-:-:S03]  /*1fc0*/  IMAD R13, R22, R14, R13 ;  /* 0x0000000e160d7224 */ /* 0x000fc600078e020d */
[----:B------:R-:W1:Y:S01]  /*1fd0*/  LDS.128 R8, [R39+0x860] ;  /* 0x0008600027087984 */ /* 0x000e620000000c00 */
[----:B0-----:R-:W-:Y:S02]  /*1fe0*/  IMAD R12, R4, R21, R12 ;  /* 0x00000015040c7224 */ /* 0x001fe400078e020c */
[C---:B------:R-:W-:Y:S02]  /*1ff0*/  IMAD R4, R16.reuse, R19, R18 ;  /* 0x0000001310047224 */ /* 0x040fe400078e0212 */
[C---:B-1----:R-:W-:Y:S02]  /*2000*/  IMAD R17, R21.reuse, R8, R17 ;  /* 0x0000000815117224 */ /* 0x042fe400078e0211 */
[----:B------:R-:W-:Y:S02]  /*2010*/  IMAD R8, R16, R15, R13 ;  /* 0x0000000f10087224 */ /* 0x000fe400078e020d */
[C---:B------:R-:W-:Y:S02]  /*2020*/  IMAD R22, R20.reuse, R5, R12 ;  /* 0x0000000514167224 */ /* 0x040fe400078e020c */
[----:B------:R-:W-:Y:S01]  /*2030*/  IMAD R9, R20, R9, R17 ;  /* 0x0000000914097224 */ /* 0x000fe200078e0211 */
[----:B------:R-:W0:Y:S04]  /*2040*/  LDS.128 R12, [R39+0x1060] ;  /* 0x00106000270c7984 */ /* 0x000e280000000c00 */
[----:B------:R-:W1:Y:S04]  /*2050*/  LDS.128 R16, [R39+0x1860] ;  /* 0x0018600027107984 */ /* 0x000e680000000c00 */
[----:B------:R-:W2:Y:S01]  /*2060*/  LDS R5, [R28+0x680] ;  /* 0x000680001c057984 */ /* 0x000ea20000000800 */
[----:B0-----:R-:W-:-:S03]  /*2070*/  IMAD R12, R21, R12, R4 ;  /* 0x0000000c150c7224 */ /* 0x001fc600078e0204 */
[----:B------:R-:W0:Y:S01]  /*2080*/  LDS R4, [R28+0x6c0] ;  /* 0x0006c0001c047984 */ /* 0x000e220000000800 */
[----:B-1----:R-:W-:Y:S02]  /*2090*/  IMAD R8, R21, R16, R8 ;  /* 0x0000001015087224 */ /* 0x002fe400078e0208 */
[C---:B------:R-:W-:Y:S02]  /*20a0*/  IMAD R13, R20.reuse, R13, R12 ;  /* 0x0000000d140d7224 */ /* 0x040fe400078e020c */
[C---:B--2---:R-:W-:Y:S01]  /*20b0*/  IMAD R6, R5.reuse, R6, R22 ;  /* 0x0000000605067224 */ /* 0x044fe200078e0216 */
[----:B------:R-:W1:Y:S01]  /*20c0*/  LDS R12, [R28+0x700] ;  /* 0x000700001c0c7984 */ /* 0x000e620000000800 */
[----:B------:R-:W-:Y:S02]  /*20d0*/  IMAD R8, R20, R17, R8 ;  /* 0x0000001114087224 */ /* 0x000fe400078e0208 */
[C---:B------:R-:W-:Y:S01]  /*20e0*/  IMAD R14, R5.reuse, R14, R13 ;  /* 0x0000000e050e7224 */ /* 0x040fe200078e020d */
[----:B------:R-:W2:Y:S01]  /*20f0*/  LDS.128 R20, [R39+0x70] ;  /* 0x0000700027147984 */ /* 0x000ea20000000c00 */
[----:B------:R-:W-:-:S02]  /*2100*/  IMAD R10, R5, R10, R9 ;  /* 0x0000000a050a7224 */ /* 0x000fc400078e0209 */
[----:B------:R-:W-:Y:S01]  /*2110*/  IMAD R18, R5, R18, R8 ;  /* 0x0000001205127224 */ /* 0x000fe200078e0208 */
[----:B------:R-:W3:Y:S04]  /*2120*/  LDS R13, [R28+0x740] ;  /* 0x000740001c0d7984 */ /* 0x000ee80000000800 */
[----:B------:R-:W4:Y:S01]  /*2130*/  LDS R17, [R28+0x780] ;  /* 0x000780001c117984 */ /* 0x000f220000000800 */
[C---:B0-----:R-:W-:Y:S02]  /*2140*/  IMAD R7, R4.reuse, R7, R6 ;  /* 0x0000000704077224 */ /* 0x041fe400078e0206 */
[C---:B------:R-:W-:Y:S02]  /*2150*/  IMAD R11, R4.reuse, R11, R10 ;  /* 0x0000000b040b7224 */ /* 0x040fe400078e020a */
[----:B------:R-:W-:-:S02]  /*2160*/  IMAD R15, R4, R15, R14 ;  /* 0x0000000f040f7224 */ /* 0x000fc400078e020e */
[----:B------:R-:W-:Y:S02]  /*2170*/  IMAD R19, R4, R19, R18 ;  /* 0x0000001304137224 */ /* 0x000fe400078e0212 */
[----:B-1----:R-:W-:Y:S02]  /*2180*/  IMAD R24, R12, R24, R11 ;  /* 0x000000180c187224 */ /* 0x002fe400078e020b */
[----:B------:R-:W0:Y:S01]  /*2190*/  LDS.128 R8, [R39+0x1870] ;  /* 0x0018700027087984 */ /* 0x000e220000000c00 */
[----:B--2---:R-:W-:-:S03]  /*21a0*/  IMAD R20, R20, R12, R7 ;  /* 0x0000000c14147224 */ /* 0x004fc600078e0207 */
[----:B------:R-:W1:Y:S01]  /*21b0*/  LDS.128 R4, [R39+0x1070] ;  /* 0x0010700027047984 */ /* 0x000e620000000c00 */
[C---:B---3--:R-:W-:Y:S02]  /*21c0*/  IMAD R21, R13.reuse, R21, R20 ;  /* 0x000000150d157224 */ /* 0x048fe400078e0214 */
[----:B------:R-:W-:Y:S01]  /*21d0*/  IMAD R24, R13, R25, R24 ;  /* 0x000000190d187224 */ /* 0x000fe200078e0218 */
[----:B------:R-:W2:Y:S01]  /*21e0*/  LDS R20, [R28+0x7c0] ;  /* 0x0007c0001c147984 */ /* 0x000ea20000000800 */
[C---:B----4-:R-:W-:Y:S02]  /*21f0*/  IMAD R21, R17.reuse, R22, R21 ;  /* 0x0000001611157224 */ /* 0x050fe400078e0215 */
[----:B------:R-:W-:Y:S02]  /*2200*/  IMAD R24, R17, R26, R24 ;  /* 0x0000001a11187224 */ /* 0x000fe400078e0218 */
[C---:B0-----:R-:W-:Y:S02]  /*2210*/  IMAD R8, R12.reuse, R8, R19 ;  /* 0x000000080c087224 */ /* 0x041fe400078e0213 */
[----:B-1----:R-:W-:-:S02]  /*2220*/  IMAD R4, R12, R4, R15 ;  /* 0x000000040c047224 */ /* 0x002fc400078e020f */
[C---:B------:R-:W-:Y:S02]  /*2230*/  IMAD R8, R13.reuse, R9, R8 ;  /* 0x000000090d087224 */ /* 0x040fe400078e0208 */
[----:B------:R-:W-:Y:S02]  /*2240*/  IMAD R4, R13, R5, R4 ;  /* 0x000000050d047224 */ /* 0x000fe400078e0204 */
[C---:B------:R-:W-:Y:S02]  /*2250*/  IMAD R8, R17.reuse, R10, R8 ;  /* 0x0000000a11087224 */ /* 0x040fe400078e0208 */
[----:B------:R-:W-:Y:S02]  /*2260*/  IMAD R4, R17, R6, R4 ;  /* 0x0000000611047224 */ /* 0x000fe400078e0204 */
[C---:B--2---:R-:W-:Y:S02]  /*2270*/  IMAD R23, R20.reuse, R23, R21 ;  /* 0x0000001714177224 */ /* 0x044fe400078e0215 */
[----:B------:R-:W-:-:S02]  /*2280*/  IMAD R27, R20, R27, R24 ;  /* 0x0000001b141b7224 */ /* 0x000fc400078e0218 */
[C---:B------:R-:W-:Y:S02]  /*2290*/  IMAD R12, R20.reuse, R7, R4 ;  /* 0x00000007140c7224 */ /* 0x040fe400078e0204 */
[----:B------:R-:W-:Y:S01]  /*22a0*/  IMAD R20, R20, R11, R8 ;  /* 0x0000000b14147224 */ /* 0x000fe200078e0208 */
[----:B------:R-:W-:Y:S06]  /*22b0*/  BAR.SYNC.DEFER_BLOCKING 0x0 ;  /* 0x0000000000007b1d */ /* 0x000fec0000010000 */
[----:B------:R-:W-:Y:S05]  /*22c0*/  @P0 BRA `(.L_x_40) ;  /* 0xffffffe0002c0947 */ /* 0x000fea000383ffff */
[----:B------:R-:W0:Y:S01]  /*22d0*/  LDC.64 R4, c[0x0][0x390] ;  /* 0x0000e400ff047b82 */ /* 0x000e220000000a00 */
[----:B------:R-:W1:Y:S01]  /*22e0*/  LDCU UR5, c[0x0][0x39c] ;  /* 0x00007380ff0577ac */ /* 0x000e620008000800 */
        /* <DEDUP_REMOVED lines=8> */
[--C-:B------:R-:W-:Y:S01]  /*2370*/  IMAD.WIDE.U32 R6, R7, 0x4, R4.reuse ;  /* 0x0000000407067825 */ /* 0x100fe200078e0004 */
[----:B------:R0:W-:Y:S03]  /*2380*/  STG.E desc[UR8][R8.64], R23 ;  /* 0x0000001708007986 */ /* 0x0001e6000c101908 */
[--C-:B------:R-:W-:Y:S01]  /*2390*/  IMAD.WIDE.U32 R2, R3, 0x4, R4.reuse ;  /* 0x0000000403027825 */ /* 0x100fe200078e0004 */
[----:B------:R0:W-:Y:S03]  /*23a0*/  STG.E desc[UR8][R6.64], R27 ;  /* 0x0000001b06007986 */ /* 0x0001e6000c101908 */
[----:B------:R-:W-:Y:S01]  /*23b0*/  IMAD.WIDE.U32 R4, R11, 0x4, R4 ;  /* 0x000000040b047825 */ /* 0x000fe200078e0004 */
[----:B------:R0:W-:Y:S04]  /*23c0*/  STG.E desc[UR8][R2.64], R12 ;  /* 0x0000000c02007986 */ /* 0x0001e8000c101908 */
[----:B------:R0:W-:Y:S02]  /*23d0*/  STG.E desc[UR8][R4.64], R20 ;  /* 0x0000001404007986 */ /* 0x0001e4000c101908 */
.L_x_24:
[----:B------:R-:W1:Y:S01]  /*23e0*/  LDCU UR5, c[0x0][0x398] ;  /* 0x00007300ff0577ac */ /* 0x000e620008000800 */
[----:B0-----:R-:W-:Y:S01]  /*23f0*/  IMAD R4, R38, R34, R38 ;  /* 0x0000002226047224 */ /* 0x001fe200078e0226 */
[----:B------:R-:W-:-:S04]  /*2400*/  IADD3 R34, PT, PT, R34, 0x1, RZ ;  /* 0x0000000122227810 */ /* 0x000fc80007ffe0ff */
[----:B------:R-:W-:-:S04]  /*2410*/  SHF.L.U32 R2, R4, 0x2, RZ ;  /* 0x0000000204027819 */ /* 0x000fc800000006ff */
[----:B-1----:R-:W-:-:S13]  /*2420*/  ISETP.GE.U32.AND P0, PT, R2, UR5, PT ;  /* 0x0000000502007c0c */ /* 0x002fda000bf06070 */
[----:B------:R-:W-:Y:S05]  /*2430*/  @!P0 BRA `(.L_x_41) ;  /* 0xffffffdc00a48947 */ /* 0x000fea000383ffff */
[----:B------:R-:W-:Y:S05]  /*2440*/  BSYNC.RECONVERGENT B1 ;  /* 0x0000000000017941 */ /* 0x000fea0003800200 */
.L_x_23:
[----:B------:R-:W0:Y:S01]  /*2450*/  LDC R0, c[0x0][0x370] ;  /* 0x0000dc00ff007b82 */ /* 0x000e220000000800 */
[----:B------:R-:W1:Y:S01]  /*2460*/  LDCU UR5, c[0x0][0x39c] ;  /* 0x00007380ff0577ac */ /* 0x000e620008000800 */
[----:B0-----:R-:W-:-:S04]  /*2470*/  IMAD R0, R0, UR10, RZ ;  /* 0x0000000a00007c24 */ /* 0x001fc8000f8e02ff */
[----:B------:R-:W-:Y:S01]  /*2480*/  IMAD R0, R0, R35, R0 ;  /* 0x0000002300007224 */ /* 0x000fe200078e0200 */
[----:B------:R-:W-:-:S04]  /*2490*/  IADD3 R35, PT, PT, R35, 0x1, RZ ;  /* 0x0000000123237810 */ /* 0x000fc80007ffe0ff */
[----:B-1----:R-:W-:-:S13]  /*24a0*/  ISETP.GE.U32.AND P0, PT, R0, UR5, PT ;  /* 0x0000000500007c0c */ /* 0x002fda000bf06070 */
[----:B------:R-:W-:Y:S05]  /*24b0*/  @!P0 BRA `(.L_x_42) ;  /* 0xffffffdc00648947 */ /* 0x000fea000383ffff */
[----:B------:R-:W-:Y:S05]  /*24c0*/  EXIT ;  /* 0x000000000000794d */ /* 0x000fea0003800000 */
.L_x_43:
        /* <DEDUP_REMOVED lines=11> */
.L_x_92:


//--------------------- .text._Z13shared_matmulPKiS0_Piiii --------------------------
	.section	.text._Z13shared_matmulPKiS0_Piiii,"ax",@progbits
	.align	128
        .global         _Z13shared_matmulPKiS0_Piiii
        .type           _Z13shared_matmulPKiS0_Piiii,@function
        .size           _Z13shared_matmulPKiS0_Piiii,(.L_x_93 - _Z13shared_matmulPKiS0_Piiii)
        .other          _Z13shared_matmulPKiS0_Piiii,@"STO_CUDA_ENTRY STV_DEFAULT"
_Z13shared_matmulPKiS0_Piiii:
.text._Z13shared_matmulPKiS0_Piiii:
        /* <DEDUP_REMOVED lines=41> */
.L_x_65:
        /* <DEDUP_REMOVED lines=8> */
.L_x_64:
        /* <DEDUP_REMOVED lines=8> */
.L_x_63:
        /* <DEDUP_REMOVED lines=14> */
.L_x_49:
        /* <DEDUP_REMOVED lines=80> */
.L_x_48:
[----:B------:R-:W-:-:S07]  /*0970*/  MOV R4, R21 ;  /* 0x0000001500047202 */ /* 0x000fce0000000f00 */
.L_x_47:
        /* <DEDUP_REMOVED lines=25> */
.L_x_52:
[----:B------:R-:W-:Y:S05]  /*0b10*/  BSYNC.RECONVERGENT B1 ;  /* 0x0000000000017941 */ /* 0x000fea0003800200 */
.L_x_51:
        /* <DEDUP_REMOVED lines=24> */
.L_x_55:
[----:B------:R-:W-:Y:S05]  /*0ca0*/  BSYNC.RECONVERGENT B2 ;  /* 0x0000000000027941 */ /* 0x000fea0003800200 */
.L_x_54:
        /* <DEDUP_REMOVED lines=21> */
.L_x_53:
[----:B------:R-:W-:Y:S05]  /*0e00*/  BSYNC.RECONVERGENT B1 ;  /* 0x0000000000017941 */ /* 0x000fea0003800200 */
.L_x_50:
[----:B------:R-:W-:Y:S01]  /*0e10*/  IMAD.MOV.U32 R4, RZ, RZ, RZ ;  /* 0x000000ffff047224 */ /* 0x000fe200078e00ff */
[----:B------:R-:W-:Y:S06]  /*0e20*/  @P0 BRA `(.L_x_56) ;  /* 0x0000000400600947 */ /* 0x000fec0003800000 */
[----:B------:R-:W-:Y:S01]  /*0e30*/  HFMA2 R4, -RZ, RZ, 0, 0 ;  /* 0x00000000ff047431 */ /* 0x000fe200000001ff */
[----:B------:R-:W-:Y:S06]  /*0e40*/  BSSY.RECONVERGENT B1, `(.L_x_57) ;  /* 0x0000055000017945 */ /* 0x000fec0003800200 */
.L_x_58:
        /* <DEDUP_REMOVED lines=85> */
.L_x_57:
[----:B------:R-:W-:-:S07]  /*13a0*/  IMAD.MOV.U32 R4, RZ, RZ, R21 ;  /* 0x000000ffff047224 */ /* 0x000fce00078e0015 */
.L_x_56:
        /* <DEDUP_REMOVED lines=25> */
.L_x_60:
[----:B------:R-:W-:Y:S05]  /*1540*/  BSYNC.RECONVERGENT B1 ;  /* 0x0000000000017941 */ /* 0x000fea0003800200 */
.L_x_59:
        /* <DEDUP_REMOVED lines=24> */
.L_x_62:
[----:B------:R-:W-:Y:S05]  /*16d0*/  BSYNC.RECONVERGENT B1 ;  /* 0x0000000000017941 */ /* 0x000fea0003800200 */
.L_x_61:
        /* <DEDUP_REMOVED lines=22> */
.L_x_46:
        /* <DEDUP_REMOVED lines=90> */
.L_x_45:
[----:B------:R-:W1:Y:S01]  /*1de0*/  LDCU UR5, c[0x0][0x398] ;  /* 0x00007300ff0577ac */ /* 0x000e620008000800 */
[----:B------:R-:W-:Y:S02]  /*1df0*/  IMAD R4, R25, R18, R25 ;  /* 0x0000001219047224 */ /* 0x000fe400078e0219 */
[----:B------:R-:W-:-:S03]  /*1e00*/  VIADD R18, R18, 0x1 ;  /* 0x0000000112127836 */ /* 0x000fc60000000000 */
[----:B-1----:R-:W-:-:S13]  /*1e10*/  ISETP.GE.U32.AND P0, PT, R4, UR5, PT ;  /* 0x0000000504007c0c */ /* 0x002fda000bf06070 */
[----:B------:R-:W-:Y:S05]  /*1e20*/  @!P0 BRA `(.L_x_64) ;  /* 0xffffffe400388947 */ /* 0x000fea000383ffff */
[----:B------:R-:W-:Y:S05]  /*1e30*/  BSYNC.RECONVERGENT B0 ;  /* 0x0000000000007941 */ /* 0x000fea0003800200 */
.L_x_44:
[----:B------:R-:W1:Y:S01]  /*1e40*/  LDCU UR5, c[0x0][0x39c] ;  /* 0x00007380ff0577ac */ /* 0x000e620008000800 */
[----:B------:R-:W-:Y:S01]  /*1e50*/  IMAD R0, R20, R19, R20 ;  /* 0x0000001314007224 */ /* 0x000fe200078e0214 */
[----:B------:R-:W-:-:S04]  /*1e60*/  IADD3 R19, PT, PT, R19, 0x1, RZ ;  /* 0x0000000113137810 */ /* 0x000fc80007ffe0ff */
[----:B-1----:R-:W-:-:S13]  /*1e70*/  ISETP.GE.U32.AND P0, PT, R0, UR5, PT ;  /* 0x0000000500007c0c */ /* 0x002fda000bf06070 */
[----:B------:R-:W-:Y:S05]  /*1e80*/  @!P0 BRA `(.L_x_65) ;  /* 0xffffffe400008947 */ /* 0x000fea000383ffff */
[----:B------:R-:W-:Y:S05]  /*1e90*/  EXIT ;  /* 0x000000000000794d */ /* 0x000fea0003800000 */
.L_x_66:
        /* <DEDUP_REMOVED lines=14> */
.L_x_93:


//--------------------- .text._Z16coalesced_matmulPKiS0_Piiii --------------------------
	.section	.text._Z16coalesced_matmulPKiS0_Piiii,"ax",@progbits
	.align	128
        .global         _Z16coalesced_matmulPKiS0_Piiii
        .type           _Z16coalesced_matmulPKiS0_Piiii,@function
        .size           _Z16coalesced_matmulPKiS0_Piiii,(.L_x_94 - _Z16coalesced_matmulPKiS0_Piiii)
        .other          _Z16coalesced_matmulPKiS0_Piiii,@"STO_CUDA_ENTRY STV_DEFAULT"
_Z16coalesced_matmulPKiS0_Piiii:
.text._Z16coalesced_matmulPKiS0_Piiii:
[----:B------:R-:W-:Y:S01]  /*0000*/  LDC R1, c[0x0][0x37c] ;  /* 0x0000df00ff017b82 */ /* 0x000fe20000000800 */
[----:B------:R-:W0:Y:S02]  /*0010*/  LDCU UR4, c[0x0][0x39c] ;  /* 0x00007380ff0477ac */ /* 0x000e240008000800 */
[----:B0-----:R-:W-:-:S13]  /*0020*/  ISETP.NE.AND P0, PT, RZ, UR4, PT ;  /* 0x00000004ff007c0c */ /* 0x001fda000bf05270 */
[----:B------:R-:W-:Y:S05]  /*0030*/  @!P0 EXIT ;  /* 0x000000000000894d */ /* 0x000fea0003800000 */
[----:B------:R-:W0:Y:S01]  /*0040*/  LDCU UR5, c[0x0][0x398] ;  /* 0x00007300ff0577ac */ /* 0x000e220008000800 */
[----:B------:R-:W1:Y:S01]  /*0050*/  S2R R0, SR_CTAID.X ;  /* 0x0000000000007919 */ /* 0x000e620000002500 */
[----:B------:R-:W2:Y:S01]  /*0060*/  LDCU UR7, c[0x0][0x370] ;  /* 0x00006e00ff0777ac */ /* 0x000ea20008000800 */
[----:B------:R-:W3:Y:S01]  /*0070*/  S2R R3, SR_TID.X ;  /* 0x0000000000037919 */ /* 0x000ee20000002100 */
[----:B------:R-:W4:Y:S01]  /*0080*/  LDCU UR4, c[0x0][0x360] ;  /* 0x00006c00ff0477ac */ /* 0x000f220008000800 */
[----:B------:R-:W1:Y:S01]  /*0090*/  S2R R16, SR_CTAID.Y ;  /* 0x0000000000107919 */ /* 0x000e620000002600 */
[----:B------:R-:W1:Y:S01]  /*00a0*/  LDCU UR8, c[0x0][0x374] ;  /* 0x00006e80ff0877ac */ /* 0x000e620008000800 */
[----:B------:R-:W1:Y:S01]  /*00b0*/  S2R R5, SR_TID.Y ;  /* 0x0000000000057919 */ /* 0x000e620000002200 */
[----:B0-----:R-:W-:Y:S01]  /*00c0*/  ISETP.NE.AND P0, PT, RZ, UR5, PT ;  /* 0x00000005ff007c0c */ /* 0x001fe2000bf05270 */
[----:B------:R-:W0:-:S12]  /*00d0*/  LDCU UR5, c[0x0][0x364] ;  /* 0x00006c80ff0577ac */ /* 0x000e180008000800 */
[----:B012-4-:R-:W-:Y:S05]  /*00e0*/  @!P0 EXIT ;  /* 0x000000000000894d */ /* 0x017fea0003800000 */
[----:B------:R-:W0:Y:S01]  /*00f0*/  LDCU UR9, c[0x0][0x3a0] ;  /* 0x00007400ff0977ac */ /* 0x000e220008000800 */
[----:B---3--:R-:W-:Y:S02]  /*0100*/  IMAD R0, R0, UR4, R3 ;  /* 0x0000000400007c24 */ /* 0x008fe4000f8e0203 */
[----:B------:R-:W-:Y:S01]  /*0110*/  IMAD R16, R16, UR5, R5 ;  /* 0x0000000510107c24 */ /* 0x000fe2000f8e0205 */
[----:B------:R-:W1:Y:S01]  /*0120*/  LDCU.64 UR10, c[0x0][0x358] ;  /* 0x00006b00ff0a77ac */ /* 0x000e620008000a00 */
[----:B------:R-:W-:Y:S02]  /*0130*/  UIMAD UR8, UR8, UR5, URZ ;  /* 0x00000005080872a4 */ /* 0x000fe4000f8e02ff */
[----:B------:R-:W-:Y:S02]  /*0140*/  UIMAD UR7, UR7, UR4, URZ ;  /* 0x00000004070772a4 */ /* 0x000fe4000f8e02ff */
[----:B0-----:R-:W-:-:S09]  /*0150*/  UISETP.GT.AND UP0, UPT, UR9, URZ, UPT ;  /* 0x000000ff0900728c */ /* 0x001fd2000bf04270 */
[----:B-1----:R-:W-:Y:S05]  /*0160*/  BRA.U UP0, `(.L_x_67) ;  /* 0x0000000100587547 */ /* 0x002fea000b800000 */
[----:B------:R-:W-:Y:S01]  /*0170*/  UMOV UR4, URZ ;  /* 0x000000ff00047c82 */ /* 0x000fe20008000000 */
[----:B------:R-:W-:-:S05]  /*0180*/  UMOV UR5, URZ ;  /* 0x000000ff00057c82 */ /* 0x000fca0008000000 */
.L_x_69:
[----:B------:R-:W-:Y:S01]  /*0190*/  IADD3 R4, PT, PT, R0, UR4, RZ ;  /* 0x0000000400047c10 */ /* 0x000fe2000fffe0ff */
[----:B------:R-:W0:Y:S01]  /*01a0*/  LDCU.64 UR12, c[0x0][0x398] ;  /* 0x00007300ff0c77ac */ /* 0x000e220008000a00 */
[----:B------:R-:W-:Y:S01]  /*01b0*/  UMOV UR4, URZ ;  /* 0x000000ff00047c82 */ /* 0x000fe20008000000 */
[----:B-1----:R-:W-:-:S05]  /*01c0*/  UMOV UR6, URZ ;  /* 0x000000ff00067c82 */ /* 0x002fca0008000000 */
.L_x_68:
[----:B------:R-:W-:Y:S01]  /*01d0*/  IADD3 R5, PT, PT, R16, UR4, RZ ;  /* 0x0000000410057c10 */ /* 0x000fe2000fffe0ff */
[----:B------:R-:W-:Y:S02]  /*01e0*/  UIMAD UR4, UR8, UR6, UR8 ;  /* 0x00000006080472a4 */ /* 0x000fe4000f8e0208 */
[----:B------:R-:W-:Y:S01]  /*01f0*/  UIADD3 UR6, UPT, UPT, UR6, 0x1, URZ ;  /* 0x0000000106067890 */ /* 0x000fe2000fffe0ff */
[----:B0-----:R-:W-:Y:S01]  /*0200*/  ISETP.GE.AND P0, PT, R5, UR12, PT ;  /* 0x0000000c05007c0c */ /* 0x001fe2000bf06270 */
[----:B------:R-:W-:-:S03]  /*0210*/  UISETP.GE.U32.AND UP0, UPT, UR4, UR12, UPT ;  /* 0x0000000c0400728c */ /* 0x000fc6000bf06070 */
[----:B------:R-:W-:-:S13]  /*0220*/  ISETP.GE.OR P0, PT, R4, UR13, P0 ;  /* 0x0000000d04007c0c */ /* 0x000fda0008706670 */
[----:B-1----:R-:W0:Y:S01]  /*0230*/  @!P0 LDC.64 R2, c[0x0][0x390] ;  /* 0x0000e400ff028b82 */ /* 0x002e220000000a00 */
[----:B------:R-:W-:-:S04]  /*0240*/  @!P0 IMAD R5, R5, UR13, R4 ;  /* 0x0000000d05058c24 */ /* 0x000fc8000f8e0204 */
[----:B0-----:R-:W-:-:S05]  /*0250*/  @!P0 IMAD.WIDE R2, R5, 0x4, R2 ;  /* 0x0000000405028825 */ /* 0x001fca00078e0202 */
[----:B------:R1:W-:Y:S01]  /*0260*/  @!P0 STG.E desc[UR10][R2.64], RZ ;  /* 0x000000ff02008986 */ /* 0x0003e2000c10190a */
[----:B------:R-:W-:Y:S05]  /*0270*/  BRA.U !UP0, `(.L_x_68) ;  /* 0xfffffffd08d47547 */ /* 0x000fea000b83ffff */
[----:B------:R-:W-:Y:S02]  /*0280*/  UIMAD UR4, UR7, UR5, UR7 ;  /* 0x00000005070472a4 */ /* 0x000fe4000f8e0207 */
[----:B------:R-:W-:Y:S02]  /*0290*/  UIADD3 UR5, UPT, UPT, UR5, 0x1, URZ ;  /* 0x0000000105057890 */ /* 0x000fe4000fffe0ff */
[----:B------:R-:W-:-:S09]  /*02a0*/  UISETP.GE.U32.AND UP0, UPT, UR4, UR13, UPT ;  /* 0x0000000d0400728c */ /* 0x000fd2000bf06070 */
[----:B------:R-:W-:Y:S05]  /*02b0*/  BRA.U !UP0, `(.L_x_69) ;  /* 0xfffffffd08b47547 */ /* 0x000fea000b83ffff */
[----:B------:R-:W-:Y:S05]  /*02c0*/  EXIT ;  /* 0x000000000000794d */ /* 0x000fea0003800000 */
.L_x_67:
[----:B------:R-:W-:Y:S01]  /*02d0*/  ULOP3.LUT UR9, UR9, 0x7, URZ, 0xc0, !UPT ;  /* 0x0000000709097892 */ /* 0x000fe2000f8ec0ff */
[----:B------:R-:W-:Y:S01]  /*02e0*/  UMOV UR4, URZ ;  /* 0x000000ff00047c82 */ /* 0x000fe20008000000 */
[----:B------:R-:W-:-:S10]  /*02f0*/  UMOV UR5, URZ ;  /* 0x000000ff00057c82 */ /* 0x000fd40008000000 */
.L_x_77:
[----:B------:R-:W-:Y:S01]  /*0300*/  IADD3 R18, PT, PT, R0, UR4, RZ ;  /* 0x0000000400127c10 */ /* 0x000fe2000fffe0ff */
[----:B------:R-:W-:Y:S01]  /*0310*/  UMOV UR4, URZ ;  /* 0x000000ff00047c82 */ /* 0x000fe20008000000 */
[----:B0-----:R-:W-:-:S05]  /*0320*/  UMOV UR6, URZ ;  /* 0x000000ff00067c82 */ /* 0x001fca0008000000 */
.L_x_76:
[----:B0-----:R-:W0:Y:S01]  /*0330*/  LDC.64 R2, c[0x0][0x398] ;  /* 0x0000e600ff027b82 */ /* 0x001e220000000a00 */
[----:B------:R-:W-:Y:S01]  /*0340*/  IADD3 R17, PT, PT, R16, UR4, RZ ;  /* 0x0000000410117c10 */ /* 0x000fe2000fffe0ff */
[----:B------:R-:W-:Y:S03]  /*0350*/  BSSY.RECONVERGENT B0, `(.L_x_70) ;  /* 0x0000072000007945 */ /* 0x000fe60003800200 */
[----:B0-----:R-:W-:-:S04]  /*0360*/  ISETP.GE.AND P0, PT, R17, R2, PT ;  /* 0x000000021100720c */ /* 0x001fc80003f06270 */
[----:B------:R-:W-:-:S13]  /*0370*/  ISETP.LT.AND P0, PT, R18, R3, !P0 ;  /* 0x000000031200720c */ /* 0x000fda0004701270 */
[----:B------:R-:W-:Y:S05]  /*0380*/  @!P0 BRA `(.L_x_71) ;  /* 0x0000000400b88947 */ /* 0x000fea0003800000 */
[----:B------:R-:W0:Y:S01]  /*0390*/  LDC R20, c[0x0][0x3a0] ;  /* 0x0000e800ff147b82 */ /* 0x000e220000000800 */
[----:B------:R-:W-:Y:S01]  /*03a0*/  HFMA2 R21, -RZ, RZ, 0, 0 ;  /* 0x00000000ff157431 */ /* 0x000fe200000001ff */
[----:B------:R-:W-:Y:S02]  /*03b0*/  MOV R25, RZ ;  /* 0x000000ff00197202 */ /* 0x000fe40000000f00 */
[----:B0-----:R-:W-:Y:S01]  /*03c0*/  ISETP.GE.U32.AND P0, PT, R20, 0x8, PT ;  /* 0x000000081400780c */ /* 0x001fe20003f06070 */
[----:B------:R-:W-:-:S12]  /*03d0*/  IMAD R19, R17, R20, RZ ;  /* 0x0000001411137224 */ /* 0x000fd800078e02ff */
[----:B------:R-:W-:Y:S05]  /*03e0*/  @!P0 BRA `(.L_x_72) ;  /* 0x0000000000b48947 */ /* 0x000fea0003800000 */
[----:B------:R-:W-:Y:S02]  /*03f0*/  LOP3.LUT R21, R20, 0x7ffffff8, RZ, 0xc0, !PT ;  /* 0x7ffffff814157812 */ /* 0x000fe400078ec0ff */
[----:B------:R-:W-:Y:S02]  /*0400*/  MOV R25, RZ ;  /* 0x000000ff00197202 */ /* 0x000fe40000000f00 */
[----:B------:R-:W-:Y:S02]  /*0410*/  MOV R23, R19 ;  /* 0x0000001300177202 */ /* 0x000fe40000000f00 */
[----:B------:R-:W-:Y:S02]  /*0420*/  MOV R22, R18 ;  /* 0x0000001200167202 */ /* 0x000fe40000000f00 */
[----:B------:R-:W-:-:S07]  /*0430*/  IADD3 R24, PT, PT, -R21, RZ, RZ ;  /* 0x000000ff15187210 */ /* 0x000fce0007ffe1ff */
.L_x_73:
[----:B------:R-:W0:Y:S08]  /*0440*/  LDC.64 R14, c[0x0][0x388] ;  /* 0x0000e200ff0e7b82 */ /* 0x000e300000000a00 */
[----:B------:R-:W1:Y:S01]  /*0450*/  LDC.64 R4, c[0x0][0x380] ;  /* 0x0000e000ff047b82 */ /* 0x000e620000000a00 */
[----:B0-----:R-:W-:-:S05]  /*0460*/  IMAD.WIDE R14, R22, 0x4, R14 ;  /* 0x00000004160e7825 */ /* 0x001fca00078e020e */
[----:B------:R0:W2:Y:S01]  /*0470*/  LDG.E R29, desc[UR10][R14.64] ;  /* 0x0000000a0e1d7981 */ /* 0x0000a2000c1e1900 */
[----:B-1----:R-:W-:-:S04]  /*0480*/  IMAD.WIDE R4, R23, 0x4, R4 ;  /* 0x0000000417047825 */ /* 0x002fc800078e0204 */
[C---:B------:R-:W-:Y:S01]  /*0490*/  IMAD.WIDE R12, R3.reuse, 0x4, R14 ;  /* 0x00000004030c7825 */ /* 0x040fe200078e020e */
[----:B------:R-:W2:Y:S04]  /*04a0*/  LDG.E R28, desc[UR10][R4.64] ;  /* 0x0000000a041c7981 */ /* 0x000ea8000c1e1900 */
[----:B------:R-:W3:Y:S04]  /*04b0*/  LDG.E R27, desc[UR10][R4.64+0x4] ;  /* 0x0000040a041b7981 */ /* 0x000ee8000c1e1900 */
[----:B------:R-:W3:Y:S01]  /*04c0*/  LDG.E R26, desc[UR10][R12.64] ;  /* 0x0000000a0c1a7981 */ /* 0x000ee2000c1e1900 */
[----:B------:R-:W-:-:S04]  /*04d0*/  IMAD.WIDE R8, R3, 0x4, R12 ;  /* 0x0000000403087825 */ /* 0x000fc800078e020c */
[C---:B------:R-:W-:Y:S01]  /*04e0*/  IMAD.WIDE R6, R3.reuse, 0x4, R8 ;  /* 0x0000000403067825 */ /* 0x040fe200078e0208 */
[----:B------:R1:W4:Y:S03]  /*04f0*/  LDG.E R12, desc[UR10][R8.64] ;  /* 0x0000000a080c7981 */ /* 0x000326000c1e1900 */
[C---:B------:R-:W-:Y:S02]  /*0500*/  IMAD.WIDE R10, R3.reuse, 0x4, R6 ;  /* 0x00000004030a7825 */ /* 0x040fe400078e0206 */
[----:B------:R-:W5:Y:S02]  /*0510*/  LDG.E R6, desc[UR10][R6.64] ;  /* 0x0000000a06067981 */ /* 0x000f64000c1e1900 */
[----:B0-----:R-:W-:-:S05]  /*0520*/  IMAD.WIDE R14, R3, 0x4, R10 ;  /* 0x00000004030e7825 */ /* 0x001fca00078e020a */
[----:B------:R-:W5:Y:S04]  /*0530*/  LDG.E R13, desc[UR10][R14.64] ;  /* 0x0000000a0e0d7981 */ /* 0x000f68000c1e1900 */
[----:B------:R-:W4:Y:S01]  /*0540*/  LDG.E R7, desc[UR10][R4.64+0x8] ;  /* 0x0000080a04077981 */ /* 0x000f22000c1e1900 */
[----:B-1----:R-:W-:-:S03]  /*0550*/  IMAD.WIDE R8, R3, 0x4, R14 ;  /* 0x0000000403087825 */ /* 0x002fc600078e020e */
[----:B------:R-:W5:Y:S04]  /*0560*/  LDG.E R14, desc[UR10][R4.64+0x14] ;  /* 0x0000140a040e7981 */ /* 0x000f68000c1e1900 */
[----:B------:R-:W5:Y:S01]  /*0570*/  LDG.E R15, desc[UR10][R4.64+0x1c] ;  /* 0x00001c0a040f7981 */ /* 0x000f62000c1e1900 */
[----:B--2---:R-:W-:-:S03]  /*0580*/  IMAD R28, R28, R29, R25 ;  /* 0x0000001d1c1c7224 */ /* 0x004fc600078e0219 */
[----:B------:R-:W5:Y:S04]  /*0590*/  LDG.E R29, desc[UR10][R4.64+0xc] ;  /* 0x00000c0a041d7981 */ /* 0x000f68000c1e1900 */
[----:B------:R0:W2:Y:S01]  /*05a0*/  LDG.E R25, desc[UR10][R10.64] ;  /* 0x0000000a0a197981 */ /* 0x0000a2000c1e1900 */
[----:B---3--:R-:W-:-:S03]  /*05b0*/  IMAD R26, R27, R26, R28 ;  /* 0x0000001a1b1a7224 */ /* 0x008fc600078e021c */
[----:B------:R-:W2:Y:S04]  /*05c0*/  LDG.E R28, desc[UR10][R4.64+0x10] ;  /* 0x0000100a041c7981 */ /* 0x000ea8000c1e1900 */
[----:B------:R-:W3:Y:S01]  /*05d0*/  LDG.E R27, desc[UR10][R4.64+0x18] ;  /* 0x0000180a041b7981 */ /* 0x000ee2000c1e1900 */
[----:B0-----:R-:W-:-:S06]  /*05e0*/  IMAD.WIDE R10, R3, 0x4, R8 ;  /* 0x00000004030a7825 */ /* 0x001fcc00078e0208 */
[----:B------:R-:W3:Y:S04]  /*05f0*/  LDG.E R10, desc[UR10][R10.64] ;  /* 0x0000000a0a0a7981 */ /* 0x000ee8000c1e1900 */
[----:B------:R-:W3:Y:S01]  /*0600*/  LDG.E R4, desc[UR10][R8.64] ;  /* 0x0000000a08047981 */ /* 0x000ee2000c1e1900 */
[----:B------:R-:W-:-:S04]  /*0610*/  IADD3 R24, PT, PT, R24, 0x8, RZ ;  /* 0x0000000818187810 */ /* 0x000fc80007ffe0ff */
[----:B------:R-:W-:Y:S01]  /*0620*/  ISETP.NE.AND P0, PT, R24, RZ, PT ;  /* 0x000000ff1800720c */ /* 0x000fe20003f05270 */
[----:B----4-:R-:W-:Y:S01]  /*0630*/  IMAD R7, R7, R12, R26 ;  /* 0x0000000c07077224 */ /* 0x010fe200078e021a */
[----:B------:R-:W-:Y:S02]  /*0640*/  IADD3 R23, PT, PT, R23, 0x8, RZ ;  /* 0x0000000817177810 */ /* 0x000fe40007ffe0ff */
[----:B------:R-:W-:Y:S01]  /*0650*/  LEA R22, R3, R22, 0x3 ;  /* 0x0000001603167211 */ /* 0x000fe200078e18ff */
[----:B-----5:R-:W-:-:S04]  /*0660*/  IMAD R6, R29, R6, R7 ;  /* 0x000000061d067224 */ /* 0x020fc800078e0207 */
[----:B--2---:R-:W-:-:S04]  /*0670*/  IMAD R6, R28, R25, R6 ;  /* 0x000000191c067224 */ /* 0x004fc800078e0206 */
[----:B------:R-:W-:-:S04]  /*0680*/  IMAD R6, R14, R13, R6 ;  /* 0x0000000d0e067224 */ /* 0x000fc800078e0206 */
[----:B---3--:R-:W-:-:S04]  /*0690*/  IMAD R6, R27, R4, R6 ;  /* 0x000000041b067224 */ /* 0x008fc800078e0206 */
[----:B------:R-:W-:Y:S01]  /*06a0*/  IMAD R25, R15, R10, R6 ;  /* 0x0000000a0f197224 */ /* 0x000fe200078e0206 */
[----:B------:R-:W-:Y:S06]  /*06b0*/  @P0 BRA `(.L_x_73) ;  /* 0xfffffffc00600947 */ /* 0x000fec000383ffff */
.L_x_72:
[----:B------:R-:W-:-:S09]  /*06c0*/  UISETP.NE.AND UP0, UPT, UR9, URZ, UPT ;  /* 0x000000ff0900728c */ /* 0x000fd2000bf05270 */
[----:B------:R-:W-:Y:S05]  /*06d0*/  BRA.U !UP0, `(.L_x_74) ;  /* 0x0000000108d47547 */ /* 0x000fea000b800000 */
[----:B------:R-:W-:Y:S01]  /*06e0*/  UIADD3 UR4, UPT, UPT, UR9, -0x1, URZ ;  /* 0xffffffff09047890 */ /* 0x000fe2000fffe0ff */
[----:B------:R-:W-:-:S03]  /*06f0*/  LOP3.LUT P0, R14, R20, 0x3, RZ, 0xc0, !PT ;  /* 0x00000003140e7812 */ /* 0x000fc6000780c0ff */
[----:B------:R-:W-:-:S09]  /*0700*/  UISETP.GE.U32.AND UP0, UPT, UR4, 0x3, UPT ;  /* 0x000000030400788c */ /* 0x000fd2000bf06070 */
[----:B------:R-:W-:Y:S05]  /*0710*/  BRA.U !UP0, `(.L_x_75) ;  /* 0x0000000108587547 */ /* 0x000fea000b800000 */
[----:B------:R-:W0:Y:S01]  /*0720*/  LDC.64 R6, c[0x0][0x388] ;  /* 0x0000e200ff067b82 */ /* 0x000e220000000a00 */
[----:B------:R-:W-:Y:S01]  /*0730*/  IMAD R11, R21, R3, R18 ;  /* 0x00000003150b7224 */ /* 0x000fe200078e0212 */
[----:B------:R-:W-:-:S06]  /*0740*/  IADD3 R9, PT, PT, R19, R21, RZ ;  /* 0x0000001513097210 */ /* 0x000fcc0007ffe0ff */
[----:B------:R-:W1:Y:S01]  /*0750*/  LDC.64 R4, c[0x0][0x380] ;  /* 0x0000e000ff047b82 */ /* 0x000e620000000a00 */
[----:B0-----:R-:W-:-:S04]  /*0760*/  IMAD.WIDE R6, R11, 0x4, R6 ;  /* 0x000000040b067825 */ /* 0x001fc800078e0206 */
[----:B-1----:R-:W-:-:S04]  /*0770*/  IMAD.WIDE R4, R9, 0x4, R4 ;  /* 0x0000000409047825 */ /* 0x002fc800078e0204 */
[C---:B------:R-:W-:Y:S01]  /*0780*/  IMAD.WIDE R8, R3.reuse, 0x4, R6 ;  /* 0x0000000403087825 */ /* 0x040fe200078e0206 */
[----:B------:R-:W2:Y:S04]  /*0790*/  LDG.E R22, desc[UR10][R4.64] ;  /* 0x0000000a04167981 */ /* 0x000ea8000c1e1900 */
[----:B------:R-:W2:Y:S01]  /*07a0*/  LDG.E R6, desc[UR10][R6.64] ;  /* 0x0000000a06067981 */ /* 0x000ea2000c1e1900 */
[----:B------:R-:W-:-:S03]  /*07b0*/  IMAD.WIDE R10, R3, 0x4, R8 ;  /* 0x00000004030a7825 */ /* 0x000fc600078e0208 */
[----:B------:R-:W3:Y:S04]  /*07c0*/  LDG.E R8, desc[UR10][R8.64] ;  /* 0x0000000a08087981 */ /* 0x000ee8000c1e1900 */
[----:B------:R-:W3:Y:S01]  /*07d0*/  LDG.E R15, desc[UR10][R4.64+0x4] ;  /* 0x0000040a040f7981 */ /* 0x000ee2000c1e1900 */
[----:B------:R-:W-:-:S03]  /*07e0*/  IMAD.WIDE R12, R3, 0x4, R10 ;  /* 0x00000004030c7825 */ /* 0x000fc600078e020a */
[----:B------:R-:W4:Y:S04]  /*07f0*/  LDG.E R23, desc[UR10][R10.64] ;  /* 0x0000000a0a177981 */ /* 0x000f28000c1e1900 */
[----:B------:R-:W4:Y:S04]  /*0800*/  LDG.E R24, desc[UR10][R4.64+0x8] ;  /* 0x0000080a04187981 */ /* 0x000f28000c1e1900 */
[----:B------:R-:W5:Y:S04]  /*0810*/  LDG.E R26, desc[UR10][R4.64+0xc] ;  /* 0x00000c0a041a7981 */ /* 0x000f68000c1e1900 */
[----:B------:R-:W5:Y:S01]  /*0820*/  LDG.E R12, desc[UR10][R12.64] ;  /* 0x0000000a0c0c7981 */ /* 0x000f62000c1e1900 */
[----:B------:R-:W-:Y:S01]  /*0830*/  IADD3 R21, PT, PT, R21, 0x4, RZ ;  /* 0x0000000415157810 */ /* 0x000fe20007ffe0ff */
[----:B--2---:R-:W-:-:S04]  /*0840*/  IMAD R22, R22, R6, R25 ;  /* 0x0000000616167224 */ /* 0x004fc800078e0219 */
[----:B---3--:R-:W-:-:S04]  /*0850*/  IMAD R15, R15, R8, R22 ;  /* 0x000000080f0f7224 */ /* 0x008fc800078e0216 */
[----:B----4-:R-:W-:-:S04]  /*0860*/  IMAD R15, R24, R23, R15 ;  /* 0x00000017180f7224 */ /* 0x010fc800078e020f */
[----:B-----5:R-:W-:-:S07]  /*0870*/  IMAD R25, R26, R12, R15 ;  /* 0x0000000c1a197224 */ /* 0x020fce00078e020f */
.L_x_75:
[----:B------:R-:W-:Y:S05]  /*0880*/  @!P0 BRA `(.L_x_74) ;  /* 0x0000000000688947 */ /* 0x000fea0003800000 */
[----:B------:R-:W0:Y:S01]  /*0890*/  LDC.64 R10, c[0x0][0x388] ;  /* 0x0000e200ff0a7b82 */ /* 0x000e220000000a00 */
[----:B------:R-:W-:Y:S02]  /*08a0*/  ISETP.NE.AND P0, PT, R14, 0x1, PT ;  /* 0x000000010e00780c */ /* 0x000fe40003f05270 */
[----:B------:R-:W-:-:S04]  /*08b0*/  LOP3.LUT R20, R20, 0x1, RZ, 0xc0, !PT ;  /* 0x0000000114147812 */ /* 0x000fc800078ec0ff */
[----:B------:R-:W-:Y:S01]  /*08c0*/  ISETP.NE.U32.AND P1, PT, R20, 0x1, PT ;  /* 0x000000011400780c */ /* 0x000fe20003f25070 */
[----:B------:R-:W1:Y:S06]  /*08d0*/  LDC.64 R8, c[0x0][0x380] ;  /* 0x0000e000ff087b82 */ /* 0x000e6c0000000a00 */
[----:B------:R-:W-:Y:S01]  /*08e0*/  @P0 IMAD R15, R21, R3, R18 ;  /* 0x00000003150f0224 */ /* 0x000fe200078e0212 */
[----:B------:R-:W-:Y:S01]  /*08f0*/  @P0 IADD3 R13, PT, PT, R19, R21, RZ ;  /* 0x00000015130d0210 */ /* 0x000fe20007ffe0ff */
[----:B------:R-:W2:Y:S01]  /*0900*/  LDC.64 R4, c[0x0][0x380] ;  /* 0x0000e000ff047b82 */ /* 0x000ea20000000a00 */
[----:B------:R-:W-:-:S04]  /*0910*/  @P0 IADD3 R21, PT, PT, R21, 0x2, RZ ;  /* 0x0000000215150810 */ /* 0x000fc80007ffe0ff */
[----:B------:R-:W-:Y:S01]  /*0920*/  @!P1 IADD3 R19, PT, PT, R19, R21, RZ ;  /* 0x0000001513139210 */ /* 0x000fe20007ffe0ff */
[----:B------:R-:W-:Y:S02]  /*0930*/  @!P1 IMAD R21, R21, R3, R18 ;  /* 0x0000000315159224 */ /* 0x000fe400078e0212 */
[----:B------:R-:W3:Y:S01]  /*0940*/  LDC.64 R6, c[0x0][0x388] ;  /* 0x0000e200ff067b82 */ /* 0x000ee20000000a00 */
[----:B0-----:R-:W-:-:S05]  /*0950*/  @P0 IMAD.WIDE R10, R15, 0x4, R10 ;  /* 0x000000040f0a0825 */ /* 0x001fca00078e020a */
[----:B------:R-:W4:Y:S01]  /*0960*/  @P0 LDG.E R15, desc[UR10][R10.64] ;  /* 0x0000000a0a0f0981 */ /* 0x000f22000c1e1900 */
[----:B-1----:R-:W-:-:S04]  /*0970*/  @P0 IMAD.WIDE R8, R13, 0x4, R8 ;  /* 0x000000040d080825 */ /* 0x002fc800078e0208 */
[----:B------:R-:W-:Y:S01]  /*0980*/  @P0 IMAD.WIDE R12, R3, 0x4, R10 ;  /* 0x00000004030c0825 */ /* 0x000fe200078e020a */
[----:B------:R-:W4:Y:S03]  /*0990*/  @P0 LDG.E R14, desc[UR10][R8.64] ;  /* 0x0000000a080e0981 */ /* 0x000f26000c1e1900 */
[----:B--2---:R-:W-:Y:S01]  /*09a0*/  @!P1 IMAD.WIDE R4, R19, 0x4, R4 ;  /* 0x0000000413049825 */ /* 0x004fe200078e0204 */
[----:B------:R-:W2:Y:S04]  /*09b0*/  @P0 LDG.E R23, desc[UR10][R8.64+0x4] ;  /* 0x0000040a08170981 */ /* 0x000ea8000c1e1900 */
[----:B------:R-:W2:Y:S01]  /*09c0*/  @P0 LDG.E R12, desc[UR10][R12.64] ;  /* 0x0000000a0c0c0981 */ /* 0x000ea2000c1e1900 */
[----:B---3--:R-:W-:-:S03]  /*09d0*/  @!P1 IMAD.WIDE R6, R21, 0x4, R6 ;  /* 0x0000000415069825 */ /* 0x008fc600078e0206 */
[----:B------:R-:W3:Y:S04]  /*09e0*/  @!P1 LDG.E R4, desc[UR10][R4.64] ;  /* 0x0000000a04049981 */ /* 0x000ee8000c1e1900 */
[----:B------:R-:W3:Y:S01]  /*09f0*/  @!P1 LDG.E R6, desc[UR10][R6.64] ;  /* 0x0000000a06069981 */ /* 0x000ee2000c1e1900 */
[----:B----4-:R-:W-:-:S04]  /*0a00*/  @P0 IMAD R14, R14, R15, R25 ;  /* 0x0000000f0e0e0224 */ /* 0x010fc800078e0219 */
[----:B--2---:R-:W-:-:S04]  /*0a10*/  @P0 IMAD R25, R23, R12, R14 ;  /* 0x0000000c17190224 */ /* 0x004fc800078e020e */
[----:B---3--:R-:W-:-:S07]  /*0a20*/  @!P1 IMAD R25, R4, R6, R25 ;  /* 0x0000000604199224 */ /* 0x008fce00078e0219 */
.L_x_74:
[----:B------:R-:W0:Y:S01]  /*0a30*/  LDC.64 R4, c[0x0][0x390] ;  /* 0x0000e400ff047b82 */ /* 0x000e220000000a00 */
[----:B------:R-:W-:-:S04]  /*0a40*/  IMAD R17, R17, R3, R18 ;  /* 0x0000000311117224 */ /* 0x000fc800078e0212 */
[----:B0-----:R-:W-:-:S05]  /*0a50*/  IMAD.WIDE R4, R17, 0x4, R4 ;  /* 0x0000000411047825 */ /* 0x001fca00078e0204 */
[----:B------:R0:W-:Y:S02]  /*0a60*/  STG.E desc[UR10][R4.64], R25 ;  /* 0x0000001904007986 */ /* 0x0001e4000c10190a */
.L_x_71:
[----:B------:R-:W-:Y:S05]  /*0a70*/  BSYNC.RECONVERGENT B0 ;  /* 0x0000000000007941 */ /* 0x000fea0003800200 */
.L_x_70:
[----:B------:R-:W-:Y:S02]  /*0a80*/  UIMAD UR4, UR8, UR6, UR8 ;  /* 0x00000006080472a4 */ /* 0x000fe4000f8e0208 */
[----:B------:R-:W-:-:S04]  /*0a90*/  UIADD3 UR6, UPT, UPT, UR6, 0x1, URZ ;  /* 0x0000000106067890 */ /* 0x000fc8000fffe0ff */
[----:B------:R-:W-:-:S13]  /*0aa0*/  ISETP.LE.U32.AND P0, PT, R2, UR4, PT ;  /* 0x0000000402007c0c */ /* 0x000fda000bf03070 */
[----:B------:R-:W-:Y:S05]  /*0ab0*/  @!P0 BRA `(.L_x_76) ;  /* 0xfffffff8001c8947 */ /* 0x000fea000383ffff */
[----:B------:R-:W-:Y:S02]  /*0ac0*/  UIMAD UR4, UR7, UR5, UR7 ;  /* 0x00000005070472a4 */ /* 0x000fe4000f8e0207 */
[----:B------:R-:W-:-:S04]  /*0ad0*/  UIADD3 UR5, UPT, UPT, UR5, 0x1, URZ ;  /* 0x0000000105057890 */ /* 0x000fc8000fffe0ff */
[----:B------:R-:W-:-:S13]  /*0ae0*/  ISETP.LE.U32.AND P0, PT, R3, UR4, PT ;  /* 0x0000000403007c0c */ /* 0x000fda000bf03070 */
[----:B------:R-:W-:Y:S05]  /*0af0*/  @!P0 BRA `(.L_x_77) ;  /* 0xfffffff800008947 */ /* 0x000fea000383ffff */
[----:B------:R-:W-:Y:S05]  /*0b00*/  EXIT ;  /* 0x000000000000794d */ /* 0x000fea0003800000 */
.L_x_78:
        /* <DEDUP_REMOVED lines=15> */
.L_x_94:


//--------------------- .text._Z12naive_matmulPKiS0_Piiii --------------------------
	.section	.text._Z12naive_matmulPKiS0_Piiii,"ax",@progbits
	.align	128
        .global         _Z12naive_matmulPKiS0_Piiii
        .type           _Z12naive_matmulPKiS0_Piiii,@function
        .size           _Z12naive_matmulPKiS0_Piiii,(.L_x_95 - _Z12naive_matmulPKiS0_Piiii)
        .other          _Z12naive_matmulPKiS0_Piiii,@"STO_CUDA_ENTRY STV_DEFAULT"
_Z12naive_matmulPKiS0_Piiii:
.text._Z12naive_matmulPKiS0_Piiii:
        /* <DEDUP_REMOVED lines=25> */
.L_x_81:
[----:B------:R-:W-:Y:S01]  /*0190*/  IADD3 R4, PT, PT, R0, UR4, RZ ;  /* 0x0000000400047c10 */ /* 0x000fe2000fffe0ff */
[----:B------:R-:W0:Y:S01]  /*01a0*/  LDCU.64 UR12, c[0x0][0x398] ;  /* 0x00007300ff0c77ac */ /* 0x000e220008000a00 */
[----:B------:R-:W-:Y:S01]  /*01b0*/  UMOV UR4, URZ ;  /* 0x000000ff00047c82 */ /* 0x000fe20008000000 */
[----:B-1----:R-:W-:-:S05]  /*01c0*/  UMOV UR6, URZ ;  /* 0x000000ff00067c82 */ /* 0x002fca0008000000 */
.L_x_80:
        /* <DEDUP_REMOVED lines=16> */
.L_x_79:
[----:B------:R-:W-:Y:S01]  /*02d0*/  ULOP3.LUT UR9, UR9, 0x7, URZ, 0xc0, !UPT ;  /* 0x0000000709097892 */ /* 0x000fe2000f8ec0ff */
[----:B------:R-:W-:Y:S01]  /*02e0*/  UMOV UR4, URZ ;  /* 0x000000ff00047c82 */ /* 0x000fe20008000000 */
[----:B------:R-:W-:-:S10]  /*02f0*/  UMOV UR5, URZ ;  /* 0x000000ff00057c82 */ /* 0x000fd40008000000 */
.L_x_89:
[----:B0-----:R-:W0:Y:S01]  /*0300*/  LDCU UR6, c[0x0][0x3a0] ;  /* 0x00007400ff0677ac */ /* 0x001e220008000800 */
[----:B------:R-:W-:Y:S01]  /*0310*/  IADD3 R17, PT, PT, R0, UR4, RZ ;  /* 0x0000000400117c10 */ /* 0x000fe2000fffe0ff */
[----:B------:R-:W-:-:S04]  /*0320*/  UMOV UR4, URZ ;  /* 0x000000ff00047c82 */ /* 0x000fc80008000000 */
[----:B0-----:R-:W-:Y:S01]  /*0330*/  IMAD R18, R17, UR6, RZ ;  /* 0x0000000611127c24 */ /* 0x001fe2000f8e02ff */
[----:B------:R-:W-:-:S06]  /*0340*/  UMOV UR6, URZ ;  /* 0x000000ff00067c82 */ /* 0x000fcc0008000000 */
.L_x_88:
        /* <DEDUP_REMOVED lines=9> */
[----:B0-----:R-:W-:-:S13]  /*03e0*/  ISETP.GE.U32.AND P0, PT, R19, 0x8, PT ;  /* 0x000000081300780c */ /* 0x001fda0003f06070 */
[----:B------:R-:W-:Y:S05]  /*03f0*/  @!P0 BRA `(.L_x_84) ;  /* 0x0000000000b48947 */ /* 0x000fea0003800000 */
[----:B------:R-:W-:Y:S02]  /*0400*/  LOP3.LUT R21, R19, 0x7ffffff8, RZ, 0xc0, !PT ;  /* 0x7ffffff813157812 */ /* 0x000fe400078ec0ff */
[----:B------:R-:W-:Y:S02]  /*0410*/  MOV R25, RZ ;  /* 0x000000ff00197202 */ /* 0x000fe40000000f00 */
[----:B------:R-:W-:Y:S02]  /*0420*/  MOV R23, R18 ;  /* 0x0000001200177202 */ /* 0x000fe40000000f00 */
[----:B------:R-:W-:Y:S02]  /*0430*/  MOV R22, R20 ;  /* 0x0000001400167202 */ /* 0x000fe40000000f00 */
[----:B------:R-:W-:-:S07]  /*0440*/  IADD3 R24, PT, PT, -R21, RZ, RZ ;  /* 0x000000ff15187210 */ /* 0x000fce0007ffe1ff */
.L_x_85:
        /* <DEDUP_REMOVED lines=40> */
.L_x_84:
        /* <DEDUP_REMOVED lines=28> */
.L_x_87:
[----:B------:R-:W-:Y:S05]  /*0890*/  @!P0 BRA `(.L_x_86) ;  /* 0x0000000000688947 */ /* 0x000fea0003800000 */
[----:B------:R-:W0:Y:S01]  /*08a0*/  LDC.64 R10, c[0x0][0x388] ;  /* 0x0000e200ff0a7b82 */ /* 0x000e220000000a00 */
[----:B------:R-:W-:Y:S02]  /*08b0*/  ISETP.NE.AND P0, PT, R14, 0x1, PT ;  /* 0x000000010e00780c */ /* 0x000fe40003f05270 */
[----:B------:R-:W-:-:S04]  /*08c0*/  LOP3.LUT R19, R19, 0x1, RZ, 0xc0, !PT ;  /* 0x0000000113137812 */ /* 0x000fc800078ec0ff */
[----:B------:R-:W-:Y:S01]  /*08d0*/  ISETP.NE.U32.AND P1, PT, R19, 0x1, PT ;  /* 0x000000011300780c */ /* 0x000fe20003f25070 */
[----:B------:R-:W1:Y:S06]  /*08e0*/  LDC.64 R8, c[0x0][0x380] ;  /* 0x0000e000ff087b82 */ /* 0x000e6c0000000a00 */
[C---:B------:R-:W-:Y:S01]  /*08f0*/  @P0 IMAD R15, R21.reuse, R3, R20 ;  /* 0x00000003150f0224 */ /* 0x040fe200078e0214 */
[----:B------:R-:W-:Y:S01]  /*0900*/  @P0 IADD3 R13, PT, PT, R18, R21, RZ ;  /* 0x00000015120d0210 */ /* 0x000fe20007ffe0ff */
[----:B------:R-:W2:Y:S01]  /*0910*/  LDC.64 R4, c[0x0][0x380] ;  /* 0x0000e000ff047b82 */ /* 0x000ea20000000a00 */
[----:B------:R-:W-:-:S07]  /*0920*/  @P0 IADD3 R21, PT, PT, R21, 0x2, RZ ;  /* 0x0000000215150810 */ /* 0x000fce0007ffe0ff */
[----:B------:R-:W3:Y:S01]  /*0930*/  LDC.64 R6, c[0x0][0x388] ;  /* 0x0000e200ff067b82 */ /* 0x000ee20000000a00 */
[----:B0-----:R-:W-:Y:S01]  /*0940*/  @P0 IMAD.WIDE R10, R15, 0x4, R10 ;  /* 0x000000040f0a0825 */ /* 0x001fe200078e020a */
[----:B------:R-:W-:-:S03]  /*0950*/  @!P1 IADD3 R15, PT, PT, R18, R21, RZ ;  /* 0x00000015120f9210 */ /* 0x000fc60007ffe0ff */
[----:B------:R-:W-:Y:S01]  /*0960*/  @!P1 IMAD R21, R21, R3, R20 ;  /* 0x0000000315159224 */ /* 0x000fe200078e0214 */
        /* <DEDUP_REMOVED lines=13> */
.L_x_86:
[----:B------:R-:W0:Y:S01]  /*0a40*/  LDC.64 R4, c[0x0][0x390] ;  /* 0x0000e400ff047b82 */ /* 0x000e220000000a00 */
[----:B------:R-:W-:-:S04]  /*0a50*/  IMAD R7, R17, R3, R20 ;  /* 0x0000000311077224 */ /* 0x000fc800078e0214 */
[----:B0-----:R-:W-:-:S05]  /*0a60*/  IMAD.WIDE R4, R7, 0x4, R4 ;  /* 0x0000000407047825 */ /* 0x001fca00078e0204 */
[----:B------:R0:W-:Y:S02]  /*0a70*/  STG.E desc[UR10][R4.64], R25 ;  /* 0x0000001904007986 */ /* 0x0001e4000c10190a */
.L_x_83:
[----:B------:R-:W-:Y:S05]  /*0a80*/  BSYNC.RECONVERGENT B0 ;  /* 0x0000000000007941 */ /* 0x000fea0003800200 */
.L_x_82:
        /* <DEDUP_REMOVED lines=9> */
.L_x_90:
        /* <DEDUP_REMOVED lines=14> */
.L_x_95:


//--------------------- .nv.shared._Z17shared_matmul_regPKiS0_Piiii --------------------------
	.section	.nv.shared._Z17shared_matmul_regPKiS0_Piiii,"aw",@nobits
	.sectionflags	@""
	.align	4
.nv.shared._Z17shared_matmul_regPKiS0_Piiii:
	.zero		5120


//--------------------- .nv.shared.reserved.0     --------------------------
	.section	.nv.shared.reserved.0,"aw",@nobits
	.weak		__nv_reservedSMEM_offset_0_alias
	.size		__nv_reservedSMEM_offset_0_alias, 0, 64
	.other		__nv_reservedSMEM_offset_0_alias,@"STO_CUDA_RESERVED_SHARED STV_DEFAULT"
__nv_reservedSMEM_offset_0_alias:
	.zero		0
	.zero		64


//--------------------- .nv.shared._Z20shared_matmul_unrollPKiS0_Piiii --------------------------
	.section	.nv.shared._Z20shared_matmul_unrollPKiS0_Piiii,"aw",@nobits
	.sectionflags	@""
	.align	4
.nv.shared._Z20shared_matmul_unrollPKiS0_Piiii:
	.zero		11264


//--------------------- .nv.shared._Z13shared_matmulPKiS0_Piiii --------------------------
	.section	.nv.shared._Z13shared_matmulPKiS0_Piiii,"aw",@nobits
	.sectionflags	@""
	.align	4
.nv.shared._Z13shared_matmulPKiS0_Piiii:
	.zero		5120


//--------------------- .nv.constant0._Z17shared_matmul_regPKiS0_Piiii --------------------------
	.section	.nv.constant0._Z17shared_matmul_regPKiS0_Piiii,"a",@progbits
	.sectionflags	@""
	.align	4
.nv.constant0._Z17shared_matmul_regPKiS0_Piiii:
	.zero		932


//--------------------- .nv.constant0._Z20shared_matmul_unrollPKiS0_Piiii --------------------------
	.section	.nv.constant0._Z20shared_matmul_unrollPKiS0_Piiii,"a",@progbits
	.sectionflags	@""
	.align	4
.nv.constant0._Z20shared_matmul_unrollPKiS0_Piiii:
	.zero		932


//--------------------- .nv.constant0._Z13shared_matmulPKiS0_Piiii --------------------------
	.section	.nv.constant0._Z13shared_matmulPKiS0_Piiii,"a",@progbits
	.sectionflags	@""
	.align	4
.nv.constant0._Z13shared_matmulPKiS0_Piiii:
	.zero		932


//--------------------- .nv.constant0._Z16coalesced_matmulPKiS0_Piiii --------------------------
	.section	.nv.constant0._Z16coalesced_matmulPKiS0_Piiii,"a",@progbits
	.sectionflags	@""
	.align	4
.nv.constant0._Z16coalesced_matmulPKiS0_Piiii:
	.zero		932


//--------------------- .nv.constant0._Z12naive_matmulPKiS0_Piiii --------------------------
	.section	.nv.constant0._Z12naive_matmulPKiS0_Piiii,"a",@progbits
	.sectionflags	@""
	.align	4
.nv.constant0._Z12naive_matmulPKiS0_Piiii:
	.zero		932


//--------------------- SYMBOLS --------------------------

	.type		.nv.reservedSmem.offset0,@object
	.size		.nv.reservedSmem.offset0,0x4
	.type		.nv.reservedSmem.cap,@object
	.size		.nv.reservedSmem.cap,0x4
